	.target	sm_100a

	.elftype	@"ET_EXEC"


//--------------------- .note.nv.tkinfo           --------------------------
	.section	.note.nv.tkinfo,"",@"SHT_NOTE"
	.sectionflags	@"SHF_NOTE_NV_TKINFO"
	.tkinfo
        /*0018*/ 	.word	0x00000002
        /*0030*/ 	.string	""
        /*0030*/ 	.string	"ptxas"
        /*0030*/ 	.string	"Cuda compilation tools, release 13.0, V13.0.88"
        /*0030*/ 	.string	"Build cuda_13.0.r13.0/compiler.36424714_0"
        /*0030*/ 	.string	"-arch sm_100a -m 64 "



//--------------------- .note.nv.cuinfo           --------------------------
	.section	.note.nv.cuinfo,"",@"SHT_NOTE"
	.sectionflags	@"SHF_NOTE_NV_CUINFO"
        /*0018*/ 	.short	0x0002
        /*001a*/ 	.short	0x0064
        /*001c*/ 	.short	0x0082
	.zero		2


//--------------------- .nv.info                  --------------------------
	.section	.nv.info,"",@"SHT_CUDA_INFO"
	.align	4


	//----- nvinfo : EIATTR_REGCOUNT
	.align		4
        /*0000*/ 	.byte	0x04, 0x2f
        /*0002*/ 	.short	(.L_16 - .L_15)
	.align		4
.L_15:
        /*0004*/ 	.word	index@(_ZN7cutlass13device_kernelINS_4gemm6kernel13GemmUniversalIN4cute5tupleIJiiiiEEENS1_10collective13CollectiveMmaINS1_35MainloopSm100TmaUmmaWarpSpecializedILi62ELi2ELi4ENS5_IJNS4_1CILi1EEESB_SB_EEEEENS5_IJNSA_ILi64EEENSA_ILi48EEENSA_ILi32EEEEEENS_12float_e4m3_tENS5_IJlSB_lEEESI_SJ_NS4_8TiledMMAINS4_8MMA_AtomIJNS4_10MMA_TraitsINS4_19SM100_MMA_F8F6F4_SSEJSI_SI_fSE_SF_NS4_17integral_constantINS4_4UMMA5MajorELSQ_0EEESR_NSO_INSP_7ScaleInELSS_0EEEST_EEEEEENS4_6LayoutISC_NS5_IJNSA_ILi0EEESX_SX_EEEEENS5_IJNS4_10UnderscoreES10_S10_EEEEENS4_13SM90_TMA_LOADENS4_14ComposedLayoutINS4_7SwizzleILi1ELi4ELi3EEENS4_18smem_ptr_flag_bitsILi8EEENSW_INS5_IJNSA_ILi8EEESG_EEENS5_IJSG_SB_EEEEEEEvNS4_8identityES13_S1D_vS1E_EENS_8epilogue10collective18CollectiveEpilogueINS1G_23Sm100TmaWarpSpecializedILi1ELi1ELi24ELb0ELb0EEEJSH_NS5_IJNSW_ISE_SB_EENSW_ISF_SB_EEEEESI_SJ_SI_SJ_NS1G_6fusion15FusionCallbacksIS1K_NS1O_17LinearCombinationISI_fSI_fLNS_15FloatRoundStyleE2EEESH_S1N_JEEENS4_5SM1004TMEM4LOAD25SM100_TMEM_LOAD_16dp32b8xES13_NS14_INS15_ILi0ELi4ELi3EEES18_NSW_INS5_IJS19_NSA_ILi16EEEEEENS5_IJS1Z_SB_EEEEEEENS4_39AutoVectorizingCopyWithAssumedAlignmentILi128EEENS4_14SM90_TMA_STOREES23_S25_S25_EEEvvEEEEvNT_6ParamsE)
        /*0008*/ 	.word	0x0000005c


	//----- nvinfo : EIATTR_FRAME_SIZE
	.align		4
.L_16:
        /*000c*/ 	.byte	0x04, 0x11
        /*000e*/ 	.short	(.L_18 - .L_17)
	.align		4
.L_17:
        /*0010*/ 	.word	index@($__internal_2_$__cuda_sm10x_tcgen05_guardrail_trap_unallocated_columns_being_dealloced)
        /*0014*/ 	.word	0x00000000


	//----- nvinfo : EIATTR_FRAME_SIZE
	.align		4
.L_18:
        /*0018*/ 	.byte	0x04, 0x11
        /*001a*/ 	.short	(.L_20 - .L_19)
	.align		4
.L_19:
        /*001c*/ 	.word	index@($__internal_1_$__cuda_sm10x_tcgen05_guardrail_trap_phase_invalid_during_alloc)
        /*0020*/ 	.word	0x00000000


	//----- nvinfo : EIATTR_FRAME_SIZE
	.align		4
.L_20:
        /*0024*/ 	.byte	0x04, 0x11
        /*0026*/ 	.short	(.L_22 - .L_21)
	.align		4
.L_21:
        /*0028*/ 	.word	index@($__internal_0_$__cuda_sm10x_tcgen05_guardrail_trap_col_being_dealloced_not_returned_by_alloc)
        /*002c*/ 	.word	0x00000000


	//----- nvinfo : EIATTR_FRAME_SIZE
	.align		4
.L_22:
        /*0030*/ 	.byte	0x04, 0x11
        /*0032*/ 	.short	(.L_24 - .L_23)
	.align		4
.L_23:
        /*0034*/ 	.word	index@(_ZN7cutlass13device_kernelINS_4gemm6kernel13GemmUniversalIN4cute5tupleIJiiiiEEENS1_10collective13CollectiveMmaINS1_35MainloopSm100TmaUmmaWarpSpecializedILi62ELi2ELi4ENS5_IJNS4_1CILi1EEESB_SB_EEEEENS5_IJNSA_ILi64EEENSA_ILi48EEENSA_ILi32EEEEEENS_12float_e4m3_tENS5_IJlSB_lEEESI_SJ_NS4_8TiledMMAINS4_8MMA_AtomIJNS4_10MMA_TraitsINS4_19SM100_MMA_F8F6F4_SSEJSI_SI_fSE_SF_NS4_17integral_constantINS4_4UMMA5MajorELSQ_0EEESR_NSO_INSP_7ScaleInELSS_0EEEST_EEEEEENS4_6LayoutISC_NS5_IJNSA_ILi0EEESX_SX_EEEEENS5_IJNS4_10UnderscoreES10_S10_EEEEENS4_13SM90_TMA_LOADENS4_14ComposedLayoutINS4_7SwizzleILi1ELi4ELi3EEENS4_18smem_ptr_flag_bitsILi8EEENSW_INS5_IJNSA_ILi8EEESG_EEENS5_IJSG_SB_EEEEEEEvNS4_8identityES13_S1D_vS1E_EENS_8epilogue10collective18CollectiveEpilogueINS1G_23Sm100TmaWarpSpecializedILi1ELi1ELi24ELb0ELb0EEEJSH_NS5_IJNSW_ISE_SB_EENSW_ISF_SB_EEEEESI_SJ_SI_SJ_NS1G_6fusion15FusionCallbacksIS1K_NS1O_17LinearCombinationISI_fSI_fLNS_15FloatRoundStyleE2EEESH_S1N_JEEENS4_5SM1004TMEM4LOAD25SM100_TMEM_LOAD_16dp32b8xES13_NS14_INS15_ILi0ELi4ELi3EEES18_NSW_INS5_IJS19_NSA_ILi16EEEEEENS5_IJS1Z_SB_EEEEEEENS4_39AutoVectorizingCopyWithAssumedAlignmentILi128EEENS4_14SM90_TMA_STOREES23_S25_S25_EEEvvEEEEvNT_6ParamsE)
        /*0038*/ 	.word	0x00000000


	//----- nvinfo : EIATTR_MIN_STACK_SIZE
	.align		4
.L_24:
        /*003c*/ 	.byte	0x04, 0x12
        /*003e*/ 	.short	(.L_26 - .L_25)
	.align		4
.L_25:
        /*0040*/ 	.word	index@(_ZN7cutlass13device_kernelINS_4gemm6kernel13GemmUniversalIN4cute5tupleIJiiiiEEENS1_10collective13CollectiveMmaINS1_35MainloopSm100TmaUmmaWarpSpecializedILi62ELi2ELi4ENS5_IJNS4_1CILi1EEESB_SB_EEEEENS5_IJNSA_ILi64EEENSA_ILi48EEENSA_ILi32EEEEEENS_12float_e4m3_tENS5_IJlSB_lEEESI_SJ_NS4_8TiledMMAINS4_8MMA_AtomIJNS4_10MMA_TraitsINS4_19SM100_MMA_F8F6F4_SSEJSI_SI_fSE_SF_NS4_17integral_constantINS4_4UMMA5MajorELSQ_0EEESR_NSO_INSP_7ScaleInELSS_0EEEST_EEEEEENS4_6LayoutISC_NS5_IJNSA_ILi0EEESX_SX_EEEEENS5_IJNS4_10UnderscoreES10_S10_EEEEENS4_13SM90_TMA_LOADENS4_14ComposedLayoutINS4_7SwizzleILi1ELi4ELi3EEENS4_18smem_ptr_flag_bitsILi8EEENSW_INS5_IJNSA_ILi8EEESG_EEENS5_IJSG_SB_EEEEEEEvNS4_8identityES13_S1D_vS1E_EENS_8epilogue10collective18CollectiveEpilogueINS1G_23Sm100TmaWarpSpecializedILi1ELi1ELi24ELb0ELb0EEEJSH_NS5_IJNSW_ISE_SB_EENSW_ISF_SB_EEEEESI_SJ_SI_SJ_NS1G_6fusion15FusionCallbacksIS1K_NS1O_17LinearCombinationISI_fSI_fLNS_15FloatRoundStyleE2EEESH_S1N_JEEENS4_5SM1004TMEM4LOAD25SM100_TMEM_LOAD_16dp32b8xES13_NS14_INS15_ILi0ELi4ELi3EEES18_NSW_INS5_IJS19_NSA_ILi16EEEEEENS5_IJS1Z_SB_EEEEEEENS4_39AutoVectorizingCopyWithAssumedAlignmentILi128EEENS4_14SM90_TMA_STOREES23_S25_S25_EEEvvEEEEvNT_6ParamsE)
        /*0044*/ 	.word	0x00000000
.L_26:


//--------------------- .nv.compat                --------------------------
	.section	.nv.compat,"",@"SHT_CUDA_COMPAT_INFO"
	.align	4
        /*0000*/ 	.byte	0x02, 0x09, 0x01, 0x00, 0x02, 0x02, 0x02, 0x00, 0x02, 0x05, 0x05, 0x00, 0x03, 0x07, 0x01, 0x01
        /*0010*/ 	.byte	0x02, 0x03, 0x01, 0x00, 0x02, 0x06, 0x01, 0x00, 0x04, 0x0b, 0x08, 0x00, 0x09, 0x00, 0x00, 0x00
        /*0020*/ 	.byte	0x00, 0x00, 0x00, 0x00


//--------------------- .nv.info._ZN7cutlass13device_kernelINS_4gemm6kernel13GemmUniversalIN4cute5tupleIJiiiiEEENS1_10collective13CollectiveMmaINS1_35MainloopSm100TmaUmmaWarpSpecializedILi62ELi2ELi4ENS5_IJNS4_1CILi1EEESB_SB_EEEEENS5_IJNSA_ILi64EEENSA_ILi48EEENSA_ILi32EEEEEENS_12float_e4m3_tENS5_IJlSB_lEEESI_SJ_NS4_8TiledMMAINS4_8MMA_AtomIJNS4_10MMA_TraitsINS4_19SM100_MMA_F8F6F4_SSEJSI_SI_fSE_SF_NS4_17integral_constantINS4_4UMMA5MajorELSQ_0EEESR_NSO_INSP_7ScaleInELSS_0EEEST_EEEEEENS4_6LayoutISC_NS5_IJNSA_ILi0EEESX_SX_EEEEENS5_IJNS4_10UnderscoreES10_S10_EEEEENS4_13SM90_TMA_LOADENS4_14ComposedLayoutINS4_7SwizzleILi1ELi4ELi3EEENS4_18smem_ptr_flag_bitsILi8EEENSW_INS5_IJNSA_ILi8EEESG_EEENS5_IJSG_SB_EEEEEEEvNS4_8identityES13_S1D_vS1E_EENS_8epilogue10collective18CollectiveEpilogueINS1G_23Sm100TmaWarpSpecializedILi1ELi1ELi24ELb0ELb0EEEJSH_NS5_IJNSW_ISE_SB_EENSW_ISF_SB_EEEEESI_SJ_SI_SJ_NS1G_6fusion15FusionCallbacksIS1K_NS1O_17LinearCombinationISI_fSI_fLNS_15FloatRoundStyleE2EEESH_S1N_JEEENS4_5SM1004TMEM4LOAD25SM100_TMEM_LOAD_16dp32b8xES13_NS14_INS15_ILi0ELi4ELi3EEES18_NSW_INS5_IJS19_NSA_ILi16EEEEEENS5_IJS1Z_SB_EEEEEEENS4_39AutoVectorizingCopyWithAssumedAlignmentILi128EEENS4_14SM90_TMA_STOREES23_S25_S25_EEEvvEEEEvNT_6ParamsE --------------------------
	.section	.nv.info._ZN7cutlass13device_kernelINS_4gemm6kernel13GemmUniversalIN4cute5tupleIJiiiiEEENS1_10collective13CollectiveMmaINS1_35MainloopSm100TmaUmmaWarpSpecializedILi62ELi2ELi4ENS5_IJNS4_1CILi1EEESB_SB_EEEEENS5_IJNSA_ILi64EEENSA_ILi48EEENSA_ILi32EEEEEENS_12float_e4m3_tENS5_IJlSB_lEEESI_SJ_NS4_8TiledMMAINS4_8MMA_AtomIJNS4_10MMA_TraitsINS4_19SM100_MMA_F8F6F4_SSEJSI_SI_fSE_SF_NS4_17integral_constantINS4_4UMMA5MajorELSQ_0EEESR_NSO_INSP_7ScaleInELSS_0EEEST_EEEEEENS4_6LayoutISC_NS5_IJNSA_ILi0EEESX_SX_EEEEENS5_IJNS4_10UnderscoreES10_S10_EEEEENS4_13SM90_TMA_LOADENS4_14ComposedLayoutINS4_7SwizzleILi1ELi4ELi3EEENS4_18smem_ptr_flag_bitsILi8EEENSW_INS5_IJNSA_ILi8EEESG_EEENS5_IJSG_SB_EEEEEEEvNS4_8identityES13_S1D_vS1E_EENS_8epilogue10collective18CollectiveEpilogueINS1G_23Sm100TmaWarpSpecializedILi1ELi1ELi24ELb0ELb0EEEJSH_NS5_IJNSW_ISE_SB_EENSW_ISF_SB_EEEEESI_SJ_SI_SJ_NS1G_6fusion15FusionCallbacksIS1K_NS1O_17LinearCombinationISI_fSI_fLNS_15FloatRoundStyleE2EEESH_S1N_JEEENS4_5SM1004TMEM4LOAD25SM100_TMEM_LOAD_16dp32b8xES13_NS14_INS15_ILi0ELi4ELi3EEES18_NSW_INS5_IJS19_NSA_ILi16EEEEEENS5_IJS1Z_SB_EEEEEEENS4_39AutoVectorizingCopyWithAssumedAlignmentILi128EEENS4_14SM90_TMA_STOREES23_S25_S25_EEEvvEEEEvNT_6ParamsE,"",@"SHT_CUDA_INFO"
	.sectionflags	@""
	.align	4


	//----- nvinfo : EIATTR_CUDA_API_VERSION
	.align		4
        /*0000*/ 	.byte	0x04, 0x37
        /*0002*/ 	.short	(.L_28 - .L_27)
.L_27:
        /*0004*/ 	.word	0x00000082


	//----- nvinfo : EIATTR_KPARAM_INFO
	.align		4
.L_28:
        /*0008*/ 	.byte	0x04, 0x17
        /*000a*/ 	.short	(.L_30 - .L_29)
.L_29:
        /*000c*/ 	.word	0x00000000
        /*0010*/ 	.short	0x0000
        /*0012*/ 	.short	0x0000
        /*0014*/ 	.byte	0x00, 0xf0, 0x01, 0x20


	//----- nvinfo : EIATTR_AT_ENTRY_FRAGMENTS
	.align		4
.L_30:
        /*0018*/ 	.byte	0x04, 0x4f
        /*001a*/ 	.short	(.L_32 - .L_31)


	//   ....[0]....
.L_31:
        /*001c*/ 	.word	0x00000006


	//----- nvinfo : EIATTR_RESERVED_SMEM_USED
	.align		4
.L_32:
        /*0020*/ 	.byte	0x01, 0x41
	.zero		2


	//----- nvinfo : EIATTR_SPARSE_MMA_MASK
	.align		4
        /*0024*/ 	.byte	0x03, 0x50
        /*0026*/ 	.short	0x0000


	//----- nvinfo : EIATTR_TCGEN05_1CTA_USED
	.align		4
        /*0028*/ 	.byte	0x01, 0x51
	.zero		2


	//----- nvinfo : EIATTR_MAXREG_COUNT
	.align		4
        /*002c*/ 	.byte	0x03, 0x1b
        /*002e*/ 	.short	0x00ff


	//----- nvinfo : EIATTR_NUM_BARRIERS
	.align		4
        /*0030*/ 	.byte	0x02, 0x4c
        /*0032*/ 	.byte	0x07
	.zero		1


	//----- nvinfo : EIATTR_EXTERNS
	.align		4
        /*0034*/ 	.byte	0x04, 0x0f
        /*0036*/ 	.short	(.L_34 - .L_33)


	//   ....[0]....
	.align		4
.L_33:
        /*0038*/ 	.word	index@(__assertfail)


	//----- nvinfo : EIATTR_MERCURY_ISA_VERSION
	.align		4
.L_34:
        /*003c*/ 	.byte	0x03, 0x5f
        /*003e*/ 	.short	0x0101


	//----- nvinfo : EIATTR_INT_WARP_WIDE_INSTR_OFFSETS
	.align		4
        /*0040*/ 	.byte	0x04, 0x31
        /*0042*/ 	.short	(.L_36 - .L_35)


	//   ....[0]....
.L_35:
        /*0044*/ 	.word	0x00002510


	//   ....[1]....
        /*0048*/ 	.word	0x00003da0


	//   ....[2]....
        /*004c*/ 	.word	0x00003dc0


	//   ....[3]....
        /*0050*/ 	.word	0x00003df0


	//   ....[4]....
        /*0054*/ 	.word	0x00004830


	//   ....[5]....
        /*0058*/ 	.word	0x000048c0


	//   ....[6]....
        /*005c*/ 	.word	0x000048f0


	//   ....[7]....
        /*0060*/ 	.word	0x000049c0


	//----- nvinfo : EIATTR_COOP_GROUP_MASK_REGIDS
	.align		4
.L_36:
        /*0064*/ 	.byte	0x04, 0x29
        /*0066*/ 	.short	(.L_38 - .L_37)


	//   ....[0]....
.L_37:
        /*0068*/ 	.word	0xffffffff


	//   ....[1]....
        /*006c*/ 	.word	0xffffffff


	//   ....[2]....
        /*0070*/ 	.word	0xffffffff


	//   ....[3]....
        /*0074*/ 	.word	0xffffffff


	//   ....[4]....
        /*0078*/ 	.word	0xffffffff


	//   ....[5]....
        /*007c*/ 	.word	0xffffffff


	//   ....[6]....
        /*0080*/ 	.word	0xffffffff


	//   ....[7]....
        /*0084*/ 	.word	0xffffffff


	//   ....[8]....
        /*0088*/ 	.word	0xffffffff


	//   ....[9]....
        /*008c*/ 	.word	0xffffffff


	//   ....[10]....
        /*0090*/ 	.word	0xffffffff


	//   ....[11]....
        /*0094*/ 	.word	0xffffffff


	//   ....[12]....
        /*0098*/ 	.word	0xffffffff


	//----- nvinfo : EIATTR_COOP_GROUP_INSTR_OFFSETS
	.align		4
.L_38:
        /*009c*/ 	.byte	0x04, 0x28
        /*009e*/ 	.short	(.L_40 - .L_39)


	//   ....[0]....
.L_39:
        /*00a0*/ 	.word	0x00000090


	//   ....[1]....
        /*00a4*/ 	.word	0x000004c0


	//   ....[2]....
        /*00a8*/ 	.word	0x00000da0


	//   ....[3]....
        /*00ac*/ 	.word	0x00000ee0


	//   ....[4]....
        /*00b0*/ 	.word	0x00000fe0


	//   ....[5]....
        /*00b4*/ 	.word	0x00001150


	//   ....[6]....
        /*00b8*/ 	.word	0x000012f0


	//   ....[7]....
        /*00bc*/ 	.word	0x000023f0


	//   ....[8]....
        /*00c0*/ 	.word	0x00003110


	//   ....[9]....
        /*00c4*/ 	.word	0x00003320


	//   ....[10]....
        /*00c8*/ 	.word	0x00003350


	//   ....[11]....
        /*00cc*/ 	.word	0x00003c80


	//   ....[12]....
        /*00d0*/ 	.word	0x00003eb0


	//----- nvinfo : EIATTR_VRC_CTA_INIT_COUNT
	.align		4
.L_40:
        /*00d4*/ 	.byte	0x02, 0x4a
        /*00d6*/ 	.byte	0x80
	.zero		1


	//----- nvinfo : EIATTR_SYSCALL_OFFSETS
	.align		4
        /*00d8*/ 	.byte	0x04, 0x46
        /*00da*/ 	.short	(.L_42 - .L_41)


	//   ....[0]....
.L_41:
        /*00dc*/ 	.word	0x000059c0


	//   ....[1]....
        /*00e0*/ 	.word	0x00005b40


	//   ....[2]....
        /*00e4*/ 	.word	0x00005cc0


	//----- nvinfo : EIATTR_MBARRIER_INSTR_OFFSETS
	.align		4
.L_42:
        /*00e8*/ 	.byte	0x04, 0x39
        /*00ea*/ 	.short	(.L_44 - .L_43)


	//   ....[0]....
.L_43:
        /*00ec*/ 	.word	0x000005c0
        /*00f0*/ 	.word	0x000000ff
        /*00f4*/ 	.word	0x00000000
        /*00f8*/ 	.short	0x0100
        /*00fa*/ 	.byte	0x05
	.zero		1


	//   ....[1]....
        /*00fc*/ 	.word	0x000005d0
        /*0100*/ 	.word	0x000000ff
        /*0104*/ 	.word	0x000001f0
        /*0108*/ 	.short	0x0100
        /*010a*/ 	.byte	0x05
	.zero		1


	//   ....[2]....
        /*010c*/ 	.word	0x000005e0
        /*0110*/ 	.word	0x000000ff
        /*0114*/ 	.word	0x00000008
        /*0118*/ 	.short	0x0100
        /*011a*/ 	.byte	0x05
	.zero		1


	//   ....[3]....
        /*011c*/ 	.word	0x000005f0
        /*0120*/ 	.word	0x000000ff
        /*0124*/ 	.word	0x000001f8
        /*0128*/ 	.short	0x0100
        /*012a*/ 	.byte	0x05
	.zero		1


	//   ....[4]....
        /*012c*/ 	.word	0x00000600
        /*0130*/ 	.word	0x000000ff
        /*0134*/ 	.word	0x00000010
        /*0138*/ 	.short	0x0100
        /*013a*/ 	.byte	0x05
	.zero		1


	//   ....[5]....
        /*013c*/ 	.word	0x00000610
        /*0140*/ 	.word	0x000000ff
        /*0144*/ 	.word	0x00000200
        /*0148*/ 	.short	0x0100
        /*014a*/ 	.byte	0x05
	.zero		1


	//   ....[6]....
        /*014c*/ 	.word	0x00000620
        /*0150*/ 	.word	0x000000ff
        /*0154*/ 	.word	0x00000018
        /*0158*/ 	.short	0x0100
        /*015a*/ 	.byte	0x05
	.zero		1


	//   ....[7]....
        /*015c*/ 	.word	0x00000630
        /*0160*/ 	.word	0x000000ff
        /*0164*/ 	.word	0x00000208
        /*0168*/ 	.short	0x0100
        /*016a*/ 	.byte	0x05
	.zero		1


	//   ....[8]....
        /*016c*/ 	.word	0x00000640
        /*0170*/ 	.word	0x000000ff
        /*0174*/ 	.word	0x00000020
        /*0178*/ 	.short	0x0100
        /*017a*/ 	.byte	0x05
	.zero		1


	//   ....[9]....
        /*017c*/ 	.word	0x00000650
        /*0180*/ 	.word	0x000000ff
        /*0184*/ 	.word	0x00000210
        /*0188*/ 	.short	0x0100
        /*018a*/ 	.byte	0x05
	.zero		1


	//   ....[10]....
        /*018c*/ 	.word	0x00000660
        /*0190*/ 	.word	0x000000ff
        /*0194*/ 	.word	0x00000028
        /*0198*/ 	.short	0x0100
        /*019a*/ 	.byte	0x05
	.zero		1


	//   ....[11]....
        /*019c*/ 	.word	0x00000670
        /*01a0*/ 	.word	0x000000ff
        /*01a4*/ 	.word	0x00000218
        /*01a8*/ 	.short	0x0100
        /*01aa*/ 	.byte	0x05
	.zero		1


	//   ....[12]....
        /*01ac*/ 	.word	0x00000680
        /*01b0*/ 	.word	0x000000ff
        /*01b4*/ 	.word	0x00000030
        /*01b8*/ 	.short	0x0100
        /*01ba*/ 	.byte	0x05
	.zero		1


	//   ....[13]....
        /*01bc*/ 	.word	0x00000690
        /*01c0*/ 	.word	0x000000ff
        /*01c4*/ 	.word	0x00000220
        /*01c8*/ 	.short	0x0100
        /*01ca*/ 	.byte	0x05
	.zero		1


	//   ....[14]....
        /*01cc*/ 	.word	0x000006a0
        /*01d0*/ 	.word	0x000000ff
        /*01d4*/ 	.word	0x00000038
        /*01d8*/ 	.short	0x0100
        /*01da*/ 	.byte	0x05
	.zero		1


	//   ....[15]....
        /*01dc*/ 	.word	0x000006b0
        /*01e0*/ 	.word	0x000000ff
        /*01e4*/ 	.word	0x00000228
        /*01e8*/ 	.short	0x0100
        /*01ea*/ 	.byte	0x05
	.zero		1


	//   ....[16]....
        /*01ec*/ 	.word	0x000006c0
        /*01f0*/ 	.word	0x000000ff
        /*01f4*/ 	.word	0x00000040
        /*01f8*/ 	.short	0x0100
        /*01fa*/ 	.byte	0x05
	.zero		1


	//   ....[17]....
        /*01fc*/ 	.word	0x000006d0
        /*0200*/ 	.word	0x000000ff
        /*0204*/ 	.word	0x00000230
        /*0208*/ 	.short	0x0100
        /*020a*/ 	.byte	0x05
	.zero		1


	//   ....[18]....
        /*020c*/ 	.word	0x000006e0
        /*0210*/ 	.word	0x000000ff
        /*0214*/ 	.word	0x00000048
        /*0218*/ 	.short	0x0100
        /*021a*/ 	.byte	0x05
	.zero		1


	//   ....[19]....
        /*021c*/ 	.word	0x000006f0
        /*0220*/ 	.word	0x000000ff
        /*0224*/ 	.word	0x00000238
        /*0228*/ 	.short	0x0100
        /*022a*/ 	.byte	0x05
	.zero		1


	//   ....[20]....
        /*022c*/ 	.word	0x00000700
        /*0230*/ 	.word	0x000000ff
        /*0234*/ 	.word	0x00000050
        /*0238*/ 	.short	0x0100
        /*023a*/ 	.byte	0x05
	.zero		1


	//   ....[21]....
        /*023c*/ 	.word	0x00000710
        /*0240*/ 	.word	0x000000ff
        /*0244*/ 	.word	0x00000240
        /*0248*/ 	.short	0x0100
        /*024a*/ 	.byte	0x05
	.zero		1


	//   ....[22]....
        /*024c*/ 	.word	0x00000720
        /*0250*/ 	.word	0x000000ff
        /*0254*/ 	.word	0x00000058
        /*0258*/ 	.short	0x0100
        /*025a*/ 	.byte	0x05
	.zero		1


	//   ....[23]....
        /*025c*/ 	.word	0x00000730
        /*0260*/ 	.word	0x000000ff
        /*0264*/ 	.word	0x00000248
        /*0268*/ 	.short	0x0100
        /*026a*/ 	.byte	0x05
	.zero		1


	//   ....[24]....
        /*026c*/ 	.word	0x00000740
        /*0270*/ 	.word	0x000000ff
        /*0274*/ 	.word	0x00000060
        /*0278*/ 	.short	0x0100
        /*027a*/ 	.byte	0x05
	.zero		1


	//   ....[25]....
        /*027c*/ 	.word	0x00000750
        /*0280*/ 	.word	0x000000ff
        /*0284*/ 	.word	0x00000250
        /*0288*/ 	.short	0x0100
        /*028a*/ 	.byte	0x05
	.zero		1


	//   ....[26]....
        /*028c*/ 	.word	0x00000760
        /*0290*/ 	.word	0x000000ff
        /*0294*/ 	.word	0x00000068
        /*0298*/ 	.short	0x0100
        /*029a*/ 	.byte	0x05
	.zero		1


	//   ....[27]....
        /*029c*/ 	.word	0x00000770
        /*02a0*/ 	.word	0x000000ff
        /*02a4*/ 	.word	0x00000258
        /*02a8*/ 	.short	0x0100
        /*02aa*/ 	.byte	0x05
	.zero		1


	//   ....[28]....
        /*02ac*/ 	.word	0x00000780
        /*02b0*/ 	.word	0x000000ff
        /*02b4*/ 	.word	0x00000070
        /*02b8*/ 	.short	0x0100
        /*02ba*/ 	.byte	0x05
	.zero		1


	//   ....[29]....
        /*02bc*/ 	.word	0x00000790
        /*02c0*/ 	.word	0x000000ff
        /*02c4*/ 	.word	0x00000260
        /*02c8*/ 	.short	0x0100
        /*02ca*/ 	.byte	0x05
	.zero		1


	//   ....[30]....
        /*02cc*/ 	.word	0x000007a0
        /*02d0*/ 	.word	0x000000ff
        /*02d4*/ 	.word	0x00000078
        /*02d8*/ 	.short	0x0100
        /*02da*/ 	.byte	0x05
	.zero		1


	//   ....[31]....
        /*02dc*/ 	.word	0x000007b0
        /*02e0*/ 	.word	0x000000ff
        /*02e4*/ 	.word	0x00000268
        /*02e8*/ 	.short	0x0100
        /*02ea*/ 	.byte	0x05
	.zero		1


	//   ....[32]....
        /*02ec*/ 	.word	0x000007c0
        /*02f0*/ 	.word	0x000000ff
        /*02f4*/ 	.word	0x00000080
        /*02f8*/ 	.short	0x0100
        /*02fa*/ 	.byte	0x05
	.zero		1


	//   ....[33]....
        /*02fc*/ 	.word	0x000007d0
        /*0300*/ 	.word	0x000000ff
        /*0304*/ 	.word	0x00000270
        /*0308*/ 	.short	0x0100
        /*030a*/ 	.byte	0x05
	.zero		1


	//   ....[34]....
        /*030c*/ 	.word	0x000007e0
        /*0310*/ 	.word	0x000000ff
        /*0314*/ 	.word	0x00000088
        /*0318*/ 	.short	0x0100
        /*031a*/ 	.byte	0x05
	.zero		1


	//   ....[35]....
        /*031c*/ 	.word	0x000007f0
        /*0320*/ 	.word	0x000000ff
        /*0324*/ 	.word	0x00000278
        /*0328*/ 	.short	0x0100
        /*032a*/ 	.byte	0x05
	.zero		1


	//   ....[36]....
        /*032c*/ 	.word	0x00000800
        /*0330*/ 	.word	0x000000ff
        /*0334*/ 	.word	0x00000090
        /*0338*/ 	.short	0x0100
        /*033a*/ 	.byte	0x05
	.zero		1


	//   ....[37]....
        /*033c*/ 	.word	0x00000810
        /*0340*/ 	.word	0x000000ff
        /*0344*/ 	.word	0x00000280
        /*0348*/ 	.short	0x0100
        /*034a*/ 	.byte	0x05
	.zero		1


	//   ....[38]....
        /*034c*/ 	.word	0x00000820
        /*0350*/ 	.word	0x000000ff
        /*0354*/ 	.word	0x00000098
        /*0358*/ 	.short	0x0100
        /*035a*/ 	.byte	0x05
	.zero		1


	//   ....[39]....
        /*035c*/ 	.word	0x00000830
        /*0360*/ 	.word	0x000000ff
        /*0364*/ 	.word	0x00000288
        /*0368*/ 	.short	0x0100
        /*036a*/ 	.byte	0x05
	.zero		1


	//   ....[40]....
        /*036c*/ 	.word	0x00000840
        /*0370*/ 	.word	0x000000ff
        /*0374*/ 	.word	0x000000a0
        /*0378*/ 	.short	0x0100
        /*037a*/ 	.byte	0x05
	.zero		1


	//   ....[41]....
        /*037c*/ 	.word	0x00000850
        /*0380*/ 	.word	0x000000ff
        /*0384*/ 	.word	0x00000290
        /*0388*/ 	.short	0x0100
        /*038a*/ 	.byte	0x05
	.zero		1


	//   ....[42]....
        /*038c*/ 	.word	0x00000860
        /*0390*/ 	.word	0x000000ff
        /*0394*/ 	.word	0x000000a8
        /*0398*/ 	.short	0x0100
        /*039a*/ 	.byte	0x05
	.zero		1


	//   ....[43]....
        /*039c*/ 	.word	0x00000870
        /*03a0*/ 	.word	0x000000ff
        /*03a4*/ 	.word	0x00000298
        /*03a8*/ 	.short	0x0100
        /*03aa*/ 	.byte	0x05
	.zero		1


	//   ....[44]....
        /*03ac*/ 	.word	0x00000880
        /*03b0*/ 	.word	0x000000ff
        /*03b4*/ 	.word	0x000000b0
        /*03b8*/ 	.short	0x0100
        /*03ba*/ 	.byte	0x05
	.zero		1


	//   ....[45]....
        /*03bc*/ 	.word	0x00000890
        /*03c0*/ 	.word	0x000000ff
        /*03c4*/ 	.word	0x000002a0
        /*03c8*/ 	.short	0x0100
        /*03ca*/ 	.byte	0x05
	.zero		1


	//   ....[46]....
        /*03cc*/ 	.word	0x000008a0
        /*03d0*/ 	.word	0x000000ff
        /*03d4*/ 	.word	0x000000b8
        /*03d8*/ 	.short	0x0100
        /*03da*/ 	.byte	0x05
	.zero		1


	//   ....[47]....
        /*03dc*/ 	.word	0x000008b0
        /*03e0*/ 	.word	0x000000ff
        /*03e4*/ 	.word	0x000002a8
        /*03e8*/ 	.short	0x0100
        /*03ea*/ 	.byte	0x05
	.zero		1


	//   ....[48]....
        /*03ec*/ 	.word	0x000008c0
        /*03f0*/ 	.word	0x000000ff
        /*03f4*/ 	.word	0x000000c0
        /*03f8*/ 	.short	0x0100
        /*03fa*/ 	.byte	0x05
	.zero		1


	//   ....[49]....
        /*03fc*/ 	.word	0x000008d0
        /*0400*/ 	.word	0x000000ff
        /*0404*/ 	.word	0x000002b0
        /*0408*/ 	.short	0x0100
        /*040a*/ 	.byte	0x05
	.zero		1


	//   ....[50]....
        /*040c*/ 	.word	0x000008e0
        /*0410*/ 	.word	0x000000ff
        /*0414*/ 	.word	0x000000c8
        /*0418*/ 	.short	0x0100
        /*041a*/ 	.byte	0x05
	.zero		1


	//   ....[51]....
        /*041c*/ 	.word	0x000008f0
        /*0420*/ 	.word	0x000000ff
        /*0424*/ 	.word	0x000002b8
        /*0428*/ 	.short	0x0100
        /*042a*/ 	.byte	0x05
	.zero		1


	//   ....[52]....
        /*042c*/ 	.word	0x00000900
        /*0430*/ 	.word	0x000000ff
        /*0434*/ 	.word	0x000000d0
        /*0438*/ 	.short	0x0100
        /*043a*/ 	.byte	0x05
	.zero		1


	//   ....[53]....
        /*043c*/ 	.word	0x00000910
        /*0440*/ 	.word	0x000000ff
        /*0444*/ 	.word	0x000002c0
        /*0448*/ 	.short	0x0100
        /*044a*/ 	.byte	0x05
	.zero		1


	//   ....[54]....
        /*044c*/ 	.word	0x00000920
        /*0450*/ 	.word	0x000000ff
        /*0454*/ 	.word	0x000000d8
        /*0458*/ 	.short	0x0100
        /*045a*/ 	.byte	0x05
	.zero		1


	//   ....[55]....
        /*045c*/ 	.word	0x00000930
        /*0460*/ 	.word	0x000000ff
        /*0464*/ 	.word	0x000002c8
        /*0468*/ 	.short	0x0100
        /*046a*/ 	.byte	0x05
	.zero		1


	//   ....[56]....
        /*046c*/ 	.word	0x00000940
        /*0470*/ 	.word	0x000000ff
        /*0474*/ 	.word	0x000000e0
        /*0478*/ 	.short	0x0100
        /*047a*/ 	.byte	0x05
	.zero		1


	//   ....[57]....
        /*047c*/ 	.word	0x00000950
        /*0480*/ 	.word	0x000000ff
        /*0484*/ 	.word	0x000002d0
        /*0488*/ 	.short	0x0100
        /*048a*/ 	.byte	0x05
	.zero		1


	//   ....[58]....
        /*048c*/ 	.word	0x00000960
        /*0490*/ 	.word	0x000000ff
        /*0494*/ 	.word	0x000000e8
        /*0498*/ 	.short	0x0100
        /*049a*/ 	.byte	0x05
	.zero		1


	//   ....[59]....
        /*049c*/ 	.word	0x00000970
        /*04a0*/ 	.word	0x000000ff
        /*04a4*/ 	.word	0x000002d8
        /*04a8*/ 	.short	0x0100
        /*04aa*/ 	.byte	0x05
	.zero		1


	//   ....[60]....
        /*04ac*/ 	.word	0x00000980
        /*04b0*/ 	.word	0x000000ff
        /*04b4*/ 	.word	0x000000f0
        /*04b8*/ 	.short	0x0100
        /*04ba*/ 	.byte	0x05
	.zero		1


	//   ....[61]....
        /*04bc*/ 	.word	0x00000990
        /*04c0*/ 	.word	0x000000ff
        /*04c4*/ 	.word	0x000002e0
        /*04c8*/ 	.short	0x0100
        /*04ca*/ 	.byte	0x05
	.zero		1


	//   ....[62]....
        /*04cc*/ 	.word	0x000009a0
        /*04d0*/ 	.word	0x000000ff
        /*04d4*/ 	.word	0x000000f8
        /*04d8*/ 	.short	0x0100
        /*04da*/ 	.byte	0x05
	.zero		1


	//   ....[63]....
        /*04dc*/ 	.word	0x000009b0
        /*04e0*/ 	.word	0x000000ff
        /*04e4*/ 	.word	0x000002e8
        /*04e8*/ 	.short	0x0100
        /*04ea*/ 	.byte	0x05
	.zero		1


	//   ....[64]....
        /*04ec*/ 	.word	0x000009c0
        /*04f0*/ 	.word	0x000000ff
        /*04f4*/ 	.word	0x00000100
        /*04f8*/ 	.short	0x0100
        /*04fa*/ 	.byte	0x05
	.zero		1


	//   ....[65]....
        /*04fc*/ 	.word	0x000009d0
        /*0500*/ 	.word	0x000000ff
        /*0504*/ 	.word	0x000002f0
        /*0508*/ 	.short	0x0100
        /*050a*/ 	.byte	0x05
	.zero		1


	//   ....[66]....
        /*050c*/ 	.word	0x000009e0
        /*0510*/ 	.word	0x000000ff
        /*0514*/ 	.word	0x00000108
        /*0518*/ 	.short	0x0100
        /*051a*/ 	.byte	0x05
	.zero		1


	//   ....[67]....
        /*051c*/ 	.word	0x000009f0
        /*0520*/ 	.word	0x000000ff
        /*0524*/ 	.word	0x000002f8
        /*0528*/ 	.short	0x0100
        /*052a*/ 	.byte	0x05
	.zero		1


	//   ....[68]....
        /*052c*/ 	.word	0x00000a00
        /*0530*/ 	.word	0x000000ff
        /*0534*/ 	.word	0x00000110
        /*0538*/ 	.short	0x0100
        /*053a*/ 	.byte	0x05
	.zero		1


	//   ....[69]....
        /*053c*/ 	.word	0x00000a10
        /*0540*/ 	.word	0x000000ff
        /*0544*/ 	.word	0x00000300
        /*0548*/ 	.short	0x0100
        /*054a*/ 	.byte	0x05
	.zero		1


	//   ....[70]....
        /*054c*/ 	.word	0x00000a20
        /*0550*/ 	.word	0x000000ff
        /*0554*/ 	.word	0x00000118
        /*0558*/ 	.short	0x0100
        /*055a*/ 	.byte	0x05
	.zero		1


	//   ....[71]....
        /*055c*/ 	.word	0x00000a30
        /*0560*/ 	.word	0x000000ff
        /*0564*/ 	.word	0x00000308
        /*0568*/ 	.short	0x0100
        /*056a*/ 	.byte	0x05
	.zero		1


	//   ....[72]....
        /*056c*/ 	.word	0x00000a40
        /*0570*/ 	.word	0x000000ff
        /*0574*/ 	.word	0x00000120
        /*0578*/ 	.short	0x0100
        /*057a*/ 	.byte	0x05
	.zero		1


	//   ....[73]....
        /*057c*/ 	.word	0x00000a50
        /*0580*/ 	.word	0x000000ff
        /*0584*/ 	.word	0x00000310
        /*0588*/ 	.short	0x0100
        /*058a*/ 	.byte	0x05
	.zero		1


	//   ....[74]....
        /*058c*/ 	.word	0x00000a60
        /*0590*/ 	.word	0x000000ff
        /*0594*/ 	.word	0x00000128
        /*0598*/ 	.short	0x0100
        /*059a*/ 	.byte	0x05
	.zero		1


	//   ....[75]....
        /*059c*/ 	.word	0x00000a70
        /*05a0*/ 	.word	0x000000ff
        /*05a4*/ 	.word	0x00000318
        /*05a8*/ 	.short	0x0100
        /*05aa*/ 	.byte	0x05
	.zero		1


	//   ....[76]....
        /*05ac*/ 	.word	0x00000a80
        /*05b0*/ 	.word	0x000000ff
        /*05b4*/ 	.word	0x00000130
        /*05b8*/ 	.short	0x0100
        /*05ba*/ 	.byte	0x05
	.zero		1


	//   ....[77]....
        /*05bc*/ 	.word	0x00000a90
        /*05c0*/ 	.word	0x000000ff
        /*05c4*/ 	.word	0x00000320
        /*05c8*/ 	.short	0x0100
        /*05ca*/ 	.byte	0x05
	.zero		1


	//   ....[78]....
        /*05cc*/ 	.word	0x00000aa0
        /*05d0*/ 	.word	0x000000ff
        /*05d4*/ 	.word	0x00000138
        /*05d8*/ 	.short	0x0100
        /*05da*/ 	.byte	0x05
	.zero		1


	//   ....[79]....
        /*05dc*/ 	.word	0x00000ab0
        /*05e0*/ 	.word	0x000000ff
        /*05e4*/ 	.word	0x00000328
        /*05e8*/ 	.short	0x0100
        /*05ea*/ 	.byte	0x05
	.zero		1


	//   ....[80]....
        /*05ec*/ 	.word	0x00000ac0
        /*05f0*/ 	.word	0x000000ff
        /*05f4*/ 	.word	0x00000140
        /*05f8*/ 	.short	0x0100
        /*05fa*/ 	.byte	0x05
	.zero		1


	//   ....[81]....
        /*05fc*/ 	.word	0x00000ad0
        /*0600*/ 	.word	0x000000ff
        /*0604*/ 	.word	0x00000330
        /*0608*/ 	.short	0x0100
        /*060a*/ 	.byte	0x05
	.zero		1


	//   ....[82]....
        /*060c*/ 	.word	0x00000ae0
        /*0610*/ 	.word	0x000000ff
        /*0614*/ 	.word	0x00000148
        /*0618*/ 	.short	0x0100
        /*061a*/ 	.byte	0x05
	.zero		1


	//   ....[83]....
        /*061c*/ 	.word	0x00000af0
        /*0620*/ 	.word	0x000000ff
        /*0624*/ 	.word	0x00000338
        /*0628*/ 	.short	0x0100
        /*062a*/ 	.byte	0x05
	.zero		1


	//   ....[84]....
        /*062c*/ 	.word	0x00000b00
        /*0630*/ 	.word	0x000000ff
        /*0634*/ 	.word	0x00000150
        /*0638*/ 	.short	0x0100
        /*063a*/ 	.byte	0x05
	.zero		1


	//   ....[85]....
        /*063c*/ 	.word	0x00000b10
        /*0640*/ 	.word	0x000000ff
        /*0644*/ 	.word	0x00000340
        /*0648*/ 	.short	0x0100
        /*064a*/ 	.byte	0x05
	.zero		1


	//   ....[86]....
        /*064c*/ 	.word	0x00000b20
        /*0650*/ 	.word	0x000000ff
        /*0654*/ 	.word	0x00000158
        /*0658*/ 	.short	0x0100
        /*065a*/ 	.byte	0x05
	.zero		1


	//   ....[87]....
        /*065c*/ 	.word	0x00000b30
        /*0660*/ 	.word	0x000000ff
        /*0664*/ 	.word	0x00000348
        /*0668*/ 	.short	0x0100
        /*066a*/ 	.byte	0x05
	.zero		1


	//   ....[88]....
        /*066c*/ 	.word	0x00000b40
        /*0670*/ 	.word	0x000000ff
        /*0674*/ 	.word	0x00000160
        /*0678*/ 	.short	0x0100
        /*067a*/ 	.byte	0x05
	.zero		1


	//   ....[89]....
        /*067c*/ 	.word	0x00000b50
        /*0680*/ 	.word	0x000000ff
        /*0684*/ 	.word	0x00000350
        /*0688*/ 	.short	0x0100
        /*068a*/ 	.byte	0x05
	.zero		1


	//   ....[90]....
        /*068c*/ 	.word	0x00000b60
        /*0690*/ 	.word	0x000000ff
        /*0694*/ 	.word	0x00000168
        /*0698*/ 	.short	0x0100
        /*069a*/ 	.byte	0x05
	.zero		1


	//   ....[91]....
        /*069c*/ 	.word	0x00000b70
        /*06a0*/ 	.word	0x000000ff
        /*06a4*/ 	.word	0x00000358
        /*06a8*/ 	.short	0x0100
        /*06aa*/ 	.byte	0x05
	.zero		1


	//   ....[92]....
        /*06ac*/ 	.word	0x00000b80
        /*06b0*/ 	.word	0x000000ff
        /*06b4*/ 	.word	0x00000170
        /*06b8*/ 	.short	0x0100
        /*06ba*/ 	.byte	0x05
	.zero		1


	//   ....[93]....
        /*06bc*/ 	.word	0x00000b90
        /*06c0*/ 	.word	0x000000ff
        /*06c4*/ 	.word	0x00000360
        /*06c8*/ 	.short	0x0100
        /*06ca*/ 	.byte	0x05
	.zero		1


	//   ....[94]....
        /*06cc*/ 	.word	0x00000ba0
        /*06d0*/ 	.word	0x000000ff
        /*06d4*/ 	.word	0x00000178
        /*06d8*/ 	.short	0x0100
        /*06da*/ 	.byte	0x05
	.zero		1


	//   ....[95]....
        /*06dc*/ 	.word	0x00000bb0
        /*06e0*/ 	.word	0x000000ff
        /*06e4*/ 	.word	0x00000368
        /*06e8*/ 	.short	0x0100
        /*06ea*/ 	.byte	0x05
	.zero		1


	//   ....[96]....
        /*06ec*/ 	.word	0x00000bc0
        /*06f0*/ 	.word	0x000000ff
        /*06f4*/ 	.word	0x00000180
        /*06f8*/ 	.short	0x0100
        /*06fa*/ 	.byte	0x05
	.zero		1


	//   ....[97]....
        /*06fc*/ 	.word	0x00000bd0
        /*0700*/ 	.word	0x000000ff
        /*0704*/ 	.word	0x00000370
        /*0708*/ 	.short	0x0100
        /*070a*/ 	.byte	0x05
	.zero		1


	//   ....[98]....
        /*070c*/ 	.word	0x00000be0
        /*0710*/ 	.word	0x000000ff
        /*0714*/ 	.word	0x00000188
        /*0718*/ 	.short	0x0100
        /*071a*/ 	.byte	0x05
	.zero		1


	//   ....[99]....
        /*071c*/ 	.word	0x00000bf0
        /*0720*/ 	.word	0x000000ff
        /*0724*/ 	.word	0x00000378
        /*0728*/ 	.short	0x0100
        /*072a*/ 	.byte	0x05
	.zero		1


	//   ....[100]....
        /*072c*/ 	.word	0x00000c00
        /*0730*/ 	.word	0x000000ff
        /*0734*/ 	.word	0x00000190
        /*0738*/ 	.short	0x0100
        /*073a*/ 	.byte	0x05
	.zero		1


	//   ....[101]....
        /*073c*/ 	.word	0x00000c10
        /*0740*/ 	.word	0x000000ff
        /*0744*/ 	.word	0x00000380
        /*0748*/ 	.short	0x0100
        /*074a*/ 	.byte	0x05
	.zero		1


	//   ....[102]....
        /*074c*/ 	.word	0x00000c20
        /*0750*/ 	.word	0x000000ff
        /*0754*/ 	.word	0x00000198
        /*0758*/ 	.short	0x0100
        /*075a*/ 	.byte	0x05
	.zero		1


	//   ....[103]....
        /*075c*/ 	.word	0x00000c30
        /*0760*/ 	.word	0x000000ff
        /*0764*/ 	.word	0x00000388
        /*0768*/ 	.short	0x0100
        /*076a*/ 	.byte	0x05
	.zero		1


	//   ....[104]....
        /*076c*/ 	.word	0x00000c40
        /*0770*/ 	.word	0x000000ff
        /*0774*/ 	.word	0x000001a0
        /*0778*/ 	.short	0x0100
        /*077a*/ 	.byte	0x05
	.zero		1


	//   ....[105]....
        /*077c*/ 	.word	0x00000c50
        /*0780*/ 	.word	0x000000ff
        /*0784*/ 	.word	0x00000390
        /*0788*/ 	.short	0x0100
        /*078a*/ 	.byte	0x05
	.zero		1


	//   ....[106]....
        /*078c*/ 	.word	0x00000c60
        /*0790*/ 	.word	0x000000ff
        /*0794*/ 	.word	0x000001a8
        /*0798*/ 	.short	0x0100
        /*079a*/ 	.byte	0x05
	.zero		1


	//   ....[107]....
        /*079c*/ 	.word	0x00000c70
        /*07a0*/ 	.word	0x000000ff
        /*07a4*/ 	.word	0x00000398
        /*07a8*/ 	.short	0x0100
        /*07aa*/ 	.byte	0x05
	.zero		1


	//   ....[108]....
        /*07ac*/ 	.word	0x00000c80
        /*07b0*/ 	.word	0x000000ff
        /*07b4*/ 	.word	0x000001b0
        /*07b8*/ 	.short	0x0100
        /*07ba*/ 	.byte	0x05
	.zero		1


	//   ....[109]....
        /*07bc*/ 	.word	0x00000c90
        /*07c0*/ 	.word	0x000000ff
        /*07c4*/ 	.word	0x000003a0
        /*07c8*/ 	.short	0x0100
        /*07ca*/ 	.byte	0x05
	.zero		1


	//   ....[110]....
        /*07cc*/ 	.word	0x00000ca0
        /*07d0*/ 	.word	0x000000ff
        /*07d4*/ 	.word	0x000001b8
        /*07d8*/ 	.short	0x0100
        /*07da*/ 	.byte	0x05
	.zero		1


	//   ....[111]....
        /*07dc*/ 	.word	0x00000cb0
        /*07e0*/ 	.word	0x000000ff
        /*07e4*/ 	.word	0x000003a8
        /*07e8*/ 	.short	0x0100
        /*07ea*/ 	.byte	0x05
	.zero		1


	//   ....[112]....
        /*07ec*/ 	.word	0x00000cc0
        /*07f0*/ 	.word	0x000000ff
        /*07f4*/ 	.word	0x000001c0
        /*07f8*/ 	.short	0x0100
        /*07fa*/ 	.byte	0x05
	.zero		1


	//   ....[113]....
        /*07fc*/ 	.word	0x00000cd0
        /*0800*/ 	.word	0x000000ff
        /*0804*/ 	.word	0x000003b0
        /*0808*/ 	.short	0x0100
        /*080a*/ 	.byte	0x05
	.zero		1


	//   ....[114]....
        /*080c*/ 	.word	0x00000ce0
        /*0810*/ 	.word	0x000000ff
        /*0814*/ 	.word	0x000001c8
        /*0818*/ 	.short	0x0100
        /*081a*/ 	.byte	0x05
	.zero		1


	//   ....[115]....
        /*081c*/ 	.word	0x00000cf0
        /*0820*/ 	.word	0x000000ff
        /*0824*/ 	.word	0x000003b8
        /*0828*/ 	.short	0x0100
        /*082a*/ 	.byte	0x05
	.zero		1


	//   ....[116]....
        /*082c*/ 	.word	0x00000d00
        /*0830*/ 	.word	0x000000ff
        /*0834*/ 	.word	0x000001d0
        /*0838*/ 	.short	0x0100
        /*083a*/ 	.byte	0x05
	.zero		1


	//   ....[117]....
        /*083c*/ 	.word	0x00000d10
        /*0840*/ 	.word	0x000000ff
        /*0844*/ 	.word	0x000003c0
        /*0848*/ 	.short	0x0100
        /*084a*/ 	.byte	0x05
	.zero		1


	//   ....[118]....
        /*084c*/ 	.word	0x00000d20
        /*0850*/ 	.word	0x000000ff
        /*0854*/ 	.word	0x000001d8
        /*0858*/ 	.short	0x0100
        /*085a*/ 	.byte	0x05
	.zero		1


	//   ....[119]....
        /*085c*/ 	.word	0x00000d30
        /*0860*/ 	.word	0x000000ff
        /*0864*/ 	.word	0x000003c8
        /*0868*/ 	.short	0x0100
        /*086a*/ 	.byte	0x05
	.zero		1


	//   ....[120]....
        /*086c*/ 	.word	0x00000d40
        /*0870*/ 	.word	0x000000ff
        /*0874*/ 	.word	0x000001e0
        /*0878*/ 	.short	0x0100
        /*087a*/ 	.byte	0x05
	.zero		1


	//   ....[121]....
        /*087c*/ 	.word	0x00000d50
        /*0880*/ 	.word	0x000000ff
        /*0884*/ 	.word	0x000003d0
        /*0888*/ 	.short	0x0100
        /*088a*/ 	.byte	0x05
	.zero		1


	//   ....[122]....
        /*088c*/ 	.word	0x00000d60
        /*0890*/ 	.word	0x000000ff
        /*0894*/ 	.word	0x000001e8
        /*0898*/ 	.short	0x0100
        /*089a*/ 	.byte	0x05
	.zero		1


	//   ....[123]....
        /*089c*/ 	.word	0x00000d70
        /*08a0*/ 	.word	0x000000ff
        /*08a4*/ 	.word	0x000003d8
        /*08a8*/ 	.short	0x0100
        /*08aa*/ 	.byte	0x05
	.zero		1


	//   ....[124]....
        /*08ac*/ 	.word	0x00000eb0
        /*08b0*/ 	.word	0x000000ff
        /*08b4*/ 	.word	0x000003e0
        /*08b8*/ 	.short	0x0100
        /*08ba*/ 	.byte	0x07
	.zero		1


	//   ....[125]....
        /*08bc*/ 	.word	0x00000ec0
        /*08c0*/ 	.word	0x000000ff
        /*08c4*/ 	.word	0x000003e8
        /*08c8*/ 	.short	0x0100
        /*08ca*/ 	.byte	0x07
	.zero		1


	//   ....[126]....
        /*08cc*/ 	.word	0x00000fb0
        /*08d0*/ 	.word	0x000000ff
        /*08d4*/ 	.word	0x000003f0
        /*08d8*/ 	.short	0x0100
        /*08da*/ 	.byte	0x05
	.zero		1


	//   ....[127]....
        /*08dc*/ 	.word	0x00000fc0
        /*08e0*/ 	.word	0x000000ff
        /*08e4*/ 	.word	0x000003f8
        /*08e8*/ 	.short	0x0100
        /*08ea*/ 	.byte	0x05
	.zero		1


	//   ....[128]....
        /*08ec*/ 	.word	0x00001100
        /*08f0*/ 	.word	0x000000ff
        /*08f4*/ 	.word	0x00000400
        /*08f8*/ 	.short	0x0100
        /*08fa*/ 	.byte	0x05
	.zero		1


	//   ....[129]....
        /*08fc*/ 	.word	0x00001110
        /*0900*/ 	.word	0x000000ff
        /*0904*/ 	.word	0x00000410
        /*0908*/ 	.short	0x0100
        /*090a*/ 	.byte	0x05
	.zero		1


	//   ....[130]....
        /*090c*/ 	.word	0x00001120
        /*0910*/ 	.word	0x000000ff
        /*0914*/ 	.word	0x00000408
        /*0918*/ 	.short	0x0100
        /*091a*/ 	.byte	0x05
	.zero		1


	//   ....[131]....
        /*091c*/ 	.word	0x00001130
        /*0920*/ 	.word	0x000000ff
        /*0924*/ 	.word	0x00000418
        /*0928*/ 	.short	0x0100
        /*092a*/ 	.byte	0x05
	.zero		1


	//   ....[132]....
        /*092c*/ 	.word	0x00001260
        /*0930*/ 	.word	0x000000ff
        /*0934*/ 	.word	0x00000420
        /*0938*/ 	.short	0x0100
        /*093a*/ 	.byte	0x07
	.zero		1


	//   ....[133]....
        /*093c*/ 	.word	0x00001270
        /*0940*/ 	.word	0x000000ff
        /*0944*/ 	.word	0x00000440
        /*0948*/ 	.short	0x0100
        /*094a*/ 	.byte	0x07
	.zero		1


	//   ....[134]....
        /*094c*/ 	.word	0x00001280
        /*0950*/ 	.word	0x000000ff
        /*0954*/ 	.word	0x00000428
        /*0958*/ 	.short	0x0100
        /*095a*/ 	.byte	0x07
	.zero		1


	//   ....[135]....
        /*095c*/ 	.word	0x00001290
        /*0960*/ 	.word	0x000000ff
        /*0964*/ 	.word	0x00000448
        /*0968*/ 	.short	0x0100
        /*096a*/ 	.byte	0x07
	.zero		1


	//   ....[136]....
        /*096c*/ 	.word	0x000012a0
        /*0970*/ 	.word	0x000000ff
        /*0974*/ 	.word	0x00000430
        /*0978*/ 	.short	0x0100
        /*097a*/ 	.byte	0x07
	.zero		1


	//   ....[137]....
        /*097c*/ 	.word	0x000012b0
        /*0980*/ 	.word	0x000000ff
        /*0984*/ 	.word	0x00000450
        /*0988*/ 	.short	0x0100
        /*098a*/ 	.byte	0x07
	.zero		1


	//   ....[138]....
        /*098c*/ 	.word	0x000012c0
        /*0990*/ 	.word	0x000000ff
        /*0994*/ 	.word	0x00000438
        /*0998*/ 	.short	0x0100
        /*099a*/ 	.byte	0x07
	.zero		1


	//   ....[139]....
        /*099c*/ 	.word	0x000012d0
        /*09a0*/ 	.word	0x000000ff
        /*09a4*/ 	.word	0x00000458
        /*09a8*/ 	.short	0x0100
        /*09aa*/ 	.byte	0x07
	.zero		1


	//   ....[140]....
        /*09ac*/ 	.word	0x000013c0
        /*09b0*/ 	.word	0x000000ff
        /*09b4*/ 	.word	0x00000460
        /*09b8*/ 	.short	0x0100
        /*09ba*/ 	.byte	0x05
	.zero		1


	//   ....[141]....
        /*09bc*/ 	.word	0x000013d0
        /*09c0*/ 	.word	0x000000ff
        /*09c4*/ 	.word	0x00000470
        /*09c8*/ 	.short	0x0100
        /*09ca*/ 	.byte	0x05
	.zero		1


	//   ....[142]....
        /*09cc*/ 	.word	0x000013e0
        /*09d0*/ 	.word	0x000000ff
        /*09d4*/ 	.word	0x00000468
        /*09d8*/ 	.short	0x0100
        /*09da*/ 	.byte	0x05
	.zero		1


	//   ....[143]....
        /*09dc*/ 	.word	0x000013f0
        /*09e0*/ 	.word	0x000000ff
        /*09e4*/ 	.word	0x00000478
        /*09e8*/ 	.short	0x0100
        /*09ea*/ 	.byte	0x05
	.zero		1


	//   ....[144]....
        /*09ec*/ 	.word	0x00001ce0
        /*09f0*/ 	.word	0x00000003
        /*09f4*/ 	.word	0x00000470
        /*09f8*/ 	.short	0x010a
        /*09fa*/ 	.byte	0xff
	.zero		1


	//   ....[145]....
        /*09fc*/ 	.word	0x00001d10
        /*0a00*/ 	.word	0x00000003
        /*0a04*/ 	.word	0x00000460
        /*0a08*/ 	.short	0x0101
        /*0a0a*/ 	.byte	0xff
	.zero		1


	//   ....[146]....
        /*0a0c*/ 	.word	0x00001de0
        /*0a10*/ 	.word	0x000000ff
        /*0a14*/ 	.word	0x000001f0
        /*0a18*/ 	.short	0x010a
        /*0a1a*/ 	.byte	0x05
	.zero		1


	//   ....[147]....
        /*0a1c*/ 	.word	0x00001e90
        /*0a20*/ 	.word	0x000000ff
        /*0a24*/ 	.word	0x000001f0
        /*0a28*/ 	.short	0x010a
        /*0a2a*/ 	.byte	0x21
	.zero		1


	//   ....[148]....
        /*0a2c*/ 	.word	0x00002010
        /*0a30*/ 	.word	0x000000ff
        /*0a34*/ 	.word	0x000001f0
        /*0a38*/ 	.short	0x010a
        /*0a3a*/ 	.byte	0x08
	.zero		1


	//   ....[149]....
        /*0a3c*/ 	.word	0x000020f0
        /*0a40*/ 	.word	0x000000ff
        /*0a44*/ 	.word	0x000003f8
        /*0a48*/ 	.short	0x0101
        /*0a4a*/ 	.byte	0x04
	.zero		1


	//   ....[150]....
        /*0a4c*/ 	.word	0x00002110
        /*0a50*/ 	.word	0x000000ff
        /*0a54*/ 	.word	0x000001f0
        /*0a58*/ 	.short	0x010a
        /*0a5a*/ 	.byte	0x05
	.zero		1


	//   ....[151]....
        /*0a5c*/ 	.word	0x00002190
        /*0a60*/ 	.word	0x000000ff
        /*0a64*/ 	.word	0x000001f0
        /*0a68*/ 	.short	0x010a
        /*0a6a*/ 	.byte	0x11
	.zero		1


	//   ....[152]....
        /*0a6c*/ 	.word	0x000022e0
        /*0a70*/ 	.word	0x000000ff
        /*0a74*/ 	.word	0x000001f0
        /*0a78*/ 	.short	0x010a
        /*0a7a*/ 	.byte	0x08
	.zero		1


	//   ....[153]....
        /*0a7c*/ 	.word	0x00002420
        /*0a80*/ 	.word	0x00000002
        /*0a84*/ 	.word	0x00000400
        /*0a88*/ 	.short	0x010a
        /*0a8a*/ 	.byte	0xff
	.zero		1


	//   ....[154]....
        /*0a8c*/ 	.word	0x000024e0
        /*0a90*/ 	.word	0x00000002
        /*0a94*/ 	.word	0x00000000
        /*0a98*/ 	.short	0x0101
        /*0a9a*/ 	.byte	0xff
	.zero		1


	//   ....[155]....
        /*0a9c*/ 	.word	0x00002a50
        /*0aa0*/ 	.word	0x000000ff
        /*0aa4*/ 	.word	0x00000000
        /*0aa8*/ 	.short	0x010a
        /*0aaa*/ 	.byte	0x05
	.zero		1


	//   ....[156]....
        /*0aac*/ 	.word	0x00002ae0
        /*0ab0*/ 	.word	0x000000ff
        /*0ab4*/ 	.word	0x00000000
        /*0ab8*/ 	.short	0x010a
        /*0aba*/ 	.byte	0x05
	.zero		1


	//   ....[157]....
        /*0abc*/ 	.word	0x00002c60
        /*0ac0*/ 	.word	0x00000000
        /*0ac4*/ 	.word	0x00000460
        /*0ac8*/ 	.short	0x010a
        /*0aca*/ 	.byte	0xff
	.zero		1


	//   ....[158]....
        /*0acc*/ 	.word	0x00002cc0
        /*0ad0*/ 	.word	0x00000004
        /*0ad4*/ 	.word	0x00000000
        /*0ad8*/ 	.short	0x0101
        /*0ada*/ 	.byte	0xff
	.zero		1


	//   ....[159]....
        /*0adc*/ 	.word	0x00002ce0
        /*0ae0*/ 	.word	0x000000ff
        /*0ae4*/ 	.word	0x00000410
        /*0ae8*/ 	.short	0x010a
        /*0aea*/ 	.byte	0x05
	.zero		1


	//   ....[160]....
        /*0aec*/ 	.word	0x00002e00
        /*0af0*/ 	.word	0x00000000
        /*0af4*/ 	.word	0x00000400
        /*0af8*/ 	.short	0x010a
        /*0afa*/ 	.byte	0xff
	.zero		1


	//   ....[161]....
        /*0afc*/ 	.word	0x00002f10
        /*0b00*/ 	.word	0x00000000
        /*0b04*/ 	.word	0x00000000
        /*0b08*/ 	.short	0x0101
        /*0b0a*/ 	.byte	0xff
	.zero		1


	//   ....[162]....
        /*0b0c*/ 	.word	0x00002fa0
        /*0b10*/ 	.word	0x000000ff
        /*0b14*/ 	.word	0x00000410
        /*0b18*/ 	.short	0x0106
        /*0b1a*/ 	.byte	0x05
	.zero		1


	//   ....[163]....
        /*0b1c*/ 	.word	0x00002fc0
        /*0b20*/ 	.word	0x000000ff
        /*0b24*/ 	.word	0x00000410
        /*0b28*/ 	.short	0x010a
        /*0b2a*/ 	.byte	0x05
	.zero		1


	//   ....[164]....
        /*0b2c*/ 	.word	0x00003050
        /*0b30*/ 	.word	0x000000ff
        /*0b34*/ 	.word	0x00000410
        /*0b38*/ 	.short	0x0106
        /*0b3a*/ 	.byte	0x04
	.zero		1


	//   ....[165]....
        /*0b3c*/ 	.word	0x00003090
        /*0b40*/ 	.word	0x00000000
        /*0b44*/ 	.word	0x00000410
        /*0b48*/ 	.short	0x010a
        /*0b4a*/ 	.byte	0xff
	.zero		1


	//   ....[166]....
        /*0b4c*/ 	.word	0x00003570
        /*0b50*/ 	.word	0x00000000
        /*0b54*/ 	.word	0x00000400
        /*0b58*/ 	.short	0x010a
        /*0b5a*/ 	.byte	0xff
	.zero		1


	//   ....[167]....
        /*0b5c*/ 	.word	0x00003670
        /*0b60*/ 	.word	0x00000003
        /*0b64*/ 	.word	0x00000000
        /*0b68*/ 	.short	0x0101
        /*0b6a*/ 	.byte	0xff
	.zero		1


	//   ....[168]....
        /*0b6c*/ 	.word	0x00003680
        /*0b70*/ 	.word	0x000000ff
        /*0b74*/ 	.word	0x00000000
        /*0b78*/ 	.short	0x010a
        /*0b7a*/ 	.byte	0x05
	.zero		1


	//   ....[169]....
        /*0b7c*/ 	.word	0x000036a0
        /*0b80*/ 	.word	0x000000ff
        /*0b84*/ 	.word	0x00000440
        /*0b88*/ 	.short	0x010a
        /*0b8a*/ 	.byte	0x0e
	.zero		1


	//   ....[170]....
        /*0b8c*/ 	.word	0x000037d0
        /*0b90*/ 	.word	0x000000ff
        /*0b94*/ 	.word	0x00000000
        /*0b98*/ 	.short	0x010a
        /*0b9a*/ 	.byte	0x07
	.zero		1


	//   ....[171]....
        /*0b9c*/ 	.word	0x000038e0
        /*0ba0*/ 	.word	0x000000ff
        /*0ba4*/ 	.word	0x00000000
        /*0ba8*/ 	.short	0x010a
        /*0baa*/ 	.byte	0x13
	.zero		1


	//   ....[172]....
        /*0bac*/ 	.word	0x00003ab0
        /*0bb0*/ 	.word	0x000000ff
        /*0bb4*/ 	.word	0x00000000
        /*0bb8*/ 	.short	0x010a
        /*0bba*/ 	.byte	0x05
	.zero		1


	//   ....[173]....
        /*0bbc*/ 	.word	0x00003b40
        /*0bc0*/ 	.word	0x000000ff
        /*0bc4*/ 	.word	0x00000000
        /*0bc8*/ 	.short	0x010a
        /*0bca*/ 	.byte	0x05
	.zero		1


	//   ....[174]....
        /*0bcc*/ 	.word	0x00003bd0
        /*0bd0*/ 	.word	0x000000ff
        /*0bd4*/ 	.word	0x00000000
        /*0bd8*/ 	.short	0x010a
        /*0bda*/ 	.byte	0x05
	.zero		1


	//   ....[175]....
        /*0bdc*/ 	.word	0x00003c60
        /*0be0*/ 	.word	0x000000ff
        /*0be4*/ 	.word	0x00000000
        /*0be8*/ 	.short	0x010a
        /*0bea*/ 	.byte	0x06
	.zero		1


	//   ....[176]....
        /*0bec*/ 	.word	0x000040b0
        /*0bf0*/ 	.word	0x00000000
        /*0bf4*/ 	.word	0x00000400
        /*0bf8*/ 	.short	0x010a
        /*0bfa*/ 	.byte	0xff
	.zero		1


	//   ....[177]....
        /*0bfc*/ 	.word	0x000041a0
        /*0c00*/ 	.word	0x00000000
        /*0c04*/ 	.word	0x00000000
        /*0c08*/ 	.short	0x0101
        /*0c0a*/ 	.byte	0xff
	.zero		1


	//   ....[178]....
        /*0c0c*/ 	.word	0x000044c0
        /*0c10*/ 	.word	0x000000ff
        /*0c14*/ 	.word	0x000003f8
        /*0c18*/ 	.short	0x010a
        /*0c1a*/ 	.byte	0x07
	.zero		1


	//   ....[179]....
        /*0c1c*/ 	.word	0x00004640
        /*0c20*/ 	.word	0x000000ff
        /*0c24*/ 	.word	0x000003e8
        /*0c28*/ 	.short	0x010a
        /*0c2a*/ 	.byte	0x07
	.zero		1


	//   ....[180]....
        /*0c2c*/ 	.word	0x00004a40
        /*0c30*/ 	.word	0x000000ff
        /*0c34*/ 	.word	0x000003e0
        /*0c38*/ 	.short	0x010b
        /*0c3a*/ 	.byte	0x07
	.zero		1


	//   ....[181]....
        /*0c3c*/ 	.word	0x00004a60
        /*0c40*/ 	.word	0x000000ff
        /*0c44*/ 	.word	0x00000000
        /*0c48*/ 	.short	0x0101
        /*0c4a*/ 	.byte	0x25
	.zero		1


	//   ....[182]....
        /*0c4c*/ 	.word	0x00004aa0
        /*0c50*/ 	.word	0x00000000
        /*0c54*/ 	.word	0x000003e8
        /*0c58*/ 	.short	0x010a
        /*0c5a*/ 	.byte	0xff
	.zero		1


	//   ....[183]....
        /*0c5c*/ 	.word	0x00004d40
        /*0c60*/ 	.word	0x00000000
        /*0c64*/ 	.word	0x00000400
        /*0c68*/ 	.short	0x010a
        /*0c6a*/ 	.byte	0xff
	.zero		1


	//   ....[184]....
        /*0c6c*/ 	.word	0x00004e30
        /*0c70*/ 	.word	0x00000000
        /*0c74*/ 	.word	0x00000000
        /*0c78*/ 	.short	0x0101
        /*0c7a*/ 	.byte	0xff
	.zero		1


	//   ....[185]....
        /*0c7c*/ 	.word	0x000054e0
        /*0c80*/ 	.word	0x000000ff
        /*0c84*/ 	.word	0x000003e0
        /*0c88*/ 	.short	0x010a
        /*0c8a*/ 	.byte	0x2e
	.zero		1


	//   ....[186]....
        /*0c8c*/ 	.word	0x00005550
        /*0c90*/ 	.word	0x000000ff
        /*0c94*/ 	.word	0x00000420
        /*0c98*/ 	.short	0x010a
        /*0c9a*/ 	.byte	0x32
	.zero		1


	//   ....[187]....
        /*0c9c*/ 	.word	0x00005610
        /*0ca0*/ 	.word	0x000000ff
        /*0ca4*/ 	.word	0x000003e0
        /*0ca8*/ 	.short	0x010a
        /*0caa*/ 	.byte	0x2e
	.zero		1


	//   ....[188]....
        /*0cac*/ 	.word	0x000057d0
        /*0cb0*/ 	.word	0x000000ff
        /*0cb4*/ 	.word	0x00000000
        /*0cb8*/ 	.short	0x0101
        /*0cba*/ 	.byte	0x04
	.zero		1


	//   ....[189]....
        /*0cbc*/ 	.word	0x000057f0
        /*0cc0*/ 	.word	0x000000ff
        /*0cc4*/ 	.word	0x00000420
        /*0cc8*/ 	.short	0x010a
        /*0cca*/ 	.byte	0x32
	.zero		1


	//   ....[190]....
        /*0ccc*/ 	.word	0x00005e00
        /*0cd0*/ 	.word	0x000000ff
        /*0cd4*/ 	.word	0x00000000
        /*0cd8*/ 	.short	0x0101
        /*0cda*/ 	.byte	0x05
	.zero		1


	//   ....[191]....
        /*0cdc*/ 	.word	0x00006690
        /*0ce0*/ 	.word	0x00000003
        /*0ce4*/ 	.word	0x00000470
        /*0ce8*/ 	.short	0x010a
        /*0cea*/ 	.byte	0xff
	.zero		1


	//   ....[192]....
        /*0cec*/ 	.word	0x000066f0
        /*0cf0*/ 	.word	0x00000002
        /*0cf4*/ 	.word	0x000001f0
        /*0cf8*/ 	.short	0x010a
        /*0cfa*/ 	.byte	0xff
	.zero		1


	//   ....[193]....
        /*0cfc*/ 	.word	0x00006750
        /*0d00*/ 	.word	0x00000002
        /*0d04*/ 	.word	0x000001f0
        /*0d08*/ 	.short	0x010a
        /*0d0a*/ 	.byte	0xff
	.zero		1


	//   ....[194]....
        /*0d0c*/ 	.word	0x000067a0
        /*0d10*/ 	.word	0x00000002
        /*0d14*/ 	.word	0x00000400
        /*0d18*/ 	.short	0x010a
        /*0d1a*/ 	.byte	0xff
	.zero		1


	//   ....[195]....
        /*0d1c*/ 	.word	0x00006800
        /*0d20*/ 	.word	0x00000002
        /*0d24*/ 	.word	0x00000000
        /*0d28*/ 	.short	0x010a
        /*0d2a*/ 	.byte	0xff
	.zero		1


	//   ....[196]....
        /*0d2c*/ 	.word	0x00006860
        /*0d30*/ 	.word	0x00000002
        /*0d34*/ 	.word	0x00000000
        /*0d38*/ 	.short	0x010a
        /*0d3a*/ 	.byte	0xff
	.zero		1


	//   ....[197]....
        /*0d3c*/ 	.word	0x000068b0
        /*0d40*/ 	.word	0x00000000
        /*0d44*/ 	.word	0x00000460
        /*0d48*/ 	.short	0x010a
        /*0d4a*/ 	.byte	0xff
	.zero		1


	//   ....[198]....
        /*0d4c*/ 	.word	0x00006910
        /*0d50*/ 	.word	0x00000000
        /*0d54*/ 	.word	0x00000410
        /*0d58*/ 	.short	0x010a
        /*0d5a*/ 	.byte	0xff
	.zero		1


	//   ....[199]....
        /*0d5c*/ 	.word	0x00006960
        /*0d60*/ 	.word	0x00000000
        /*0d64*/ 	.word	0x00000400
        /*0d68*/ 	.short	0x010a
        /*0d6a*/ 	.byte	0xff
	.zero		1


	//   ....[200]....
        /*0d6c*/ 	.word	0x000069c0
        /*0d70*/ 	.word	0x00000000
        /*0d74*/ 	.word	0x00000410
        /*0d78*/ 	.short	0x010a
        /*0d7a*/ 	.byte	0xff
	.zero		1


	//   ....[201]....
        /*0d7c*/ 	.word	0x00006a10
        /*0d80*/ 	.word	0x00000000
        /*0d84*/ 	.word	0x00000400
        /*0d88*/ 	.short	0x010a
        /*0d8a*/ 	.byte	0xff
	.zero		1


	//   ....[202]....
        /*0d8c*/ 	.word	0x00006a70
        /*0d90*/ 	.word	0x00000003
        /*0d94*/ 	.word	0x00000440
        /*0d98*/ 	.short	0x010a
        /*0d9a*/ 	.byte	0xff
	.zero		1


	//   ....[203]....
        /*0d9c*/ 	.word	0x00006ad0
        /*0da0*/ 	.word	0x00000000
        /*0da4*/ 	.word	0x00000000
        /*0da8*/ 	.short	0x010a
        /*0daa*/ 	.byte	0xff
	.zero		1


	//   ....[204]....
        /*0dac*/ 	.word	0x00006b30
        /*0db0*/ 	.word	0x00000000
        /*0db4*/ 	.word	0x00000000
        /*0db8*/ 	.short	0x010a
        /*0dba*/ 	.byte	0xff
	.zero		1


	//   ....[205]....
        /*0dbc*/ 	.word	0x00006b90
        /*0dc0*/ 	.word	0x00000000
        /*0dc4*/ 	.word	0x00000000
        /*0dc8*/ 	.short	0x010a
        /*0dca*/ 	.byte	0xff
	.zero		1


	//   ....[206]....
        /*0dcc*/ 	.word	0x00006bf0
        /*0dd0*/ 	.word	0x00000000
        /*0dd4*/ 	.word	0x00000000
        /*0dd8*/ 	.short	0x010a
        /*0dda*/ 	.byte	0xff
	.zero		1


	//   ....[207]....
        /*0ddc*/ 	.word	0x00006c50
        /*0de0*/ 	.word	0x00000000
        /*0de4*/ 	.word	0x00000000
        /*0de8*/ 	.short	0x010a
        /*0dea*/ 	.byte	0xff
	.zero		1


	//   ....[208]....
        /*0dec*/ 	.word	0x00006ca0
        /*0df0*/ 	.word	0x00000000
        /*0df4*/ 	.word	0x00000400
        /*0df8*/ 	.short	0x010a
        /*0dfa*/ 	.byte	0xff
	.zero		1


	//   ....[209]....
        /*0dfc*/ 	.word	0x00006d00
        /*0e00*/ 	.word	0x00000000
        /*0e04*/ 	.word	0x000003f8
        /*0e08*/ 	.short	0x010a
        /*0e0a*/ 	.byte	0xff
	.zero		1


	//   ....[210]....
        /*0e0c*/ 	.word	0x00006d60
        /*0e10*/ 	.word	0x00000000
        /*0e14*/ 	.word	0x000003e8
        /*0e18*/ 	.short	0x010a
        /*0e1a*/ 	.byte	0xff
	.zero		1


	//   ....[211]....
        /*0e1c*/ 	.word	0x00006db0
        /*0e20*/ 	.word	0x00000000
        /*0e24*/ 	.word	0x00000400
        /*0e28*/ 	.short	0x010a
        /*0e2a*/ 	.byte	0xff
	.zero		1


	//   ....[212]....
        /*0e2c*/ 	.word	0x00006e10
        /*0e30*/ 	.word	0x00000000
        /*0e34*/ 	.word	0x000003e0
        /*0e38*/ 	.short	0x010a
        /*0e3a*/ 	.byte	0xff
	.zero		1


	//   ....[213]....
        /*0e3c*/ 	.word	0x00006e70
        /*0e40*/ 	.word	0x00000003
        /*0e44*/ 	.word	0x00000420
        /*0e48*/ 	.short	0x010a
        /*0e4a*/ 	.byte	0xff
	.zero		1


	//----- nvinfo : EIATTR_NUM_MBARRIERS
	.align		4
.L_44:
        /*0e4c*/ 	.byte	0x03, 0x38
        /*0e4e*/ 	.short	0x0090


	//----- nvinfo : EIATTR_EXIT_INSTR_OFFSETS
	.align		4
        /*0e50*/ 	.byte	0x04, 0x1c
        /*0e52*/ 	.short	(.L_46 - .L_45)


	//   ....[0]....
.L_45:
        /*0e54*/ 	.word	0x00002b70


	//   ....[1]....
        /*0e58*/ 	.word	0x00003060


	//   ....[2]....
        /*0e5c*/ 	.word	0x000030c0


	//   ....[3]....
        /*0e60*/ 	.word	0x00003ec0


	//   ....[4]....
        /*0e64*/ 	.word	0x00004ad0


	//   ....[5]....
        /*0e68*/ 	.word	0x00004b10


	//   ....[6]....
        /*0e6c*/ 	.word	0x00006680


	//----- nvinfo : EIATTR_MAX_THREADS
	.align		4
.L_46:
        /*0e70*/ 	.byte	0x04, 0x05
        /*0e72*/ 	.short	(.L_48 - .L_47)
.L_47:
        /*0e74*/ 	.word	0x00000100
        /*0e78*/ 	.word	0x00000001
        /*0e7c*/ 	.word	0x00000001


	//----- nvinfo : EIATTR_CRS_STACK_SIZE
	.align		4
.L_48:
        /*0e80*/ 	.byte	0x04, 0x1e
        /*0e82*/ 	.short	(.L_50 - .L_49)
.L_49:
        /*0e84*/ 	.word	0x00000000


	//----- nvinfo : EIATTR_CBANK_PARAM_SIZE
	.align		4
.L_50:
        /*0e88*/ 	.byte	0x03, 0x19
        /*0e8a*/ 	.short	0x0800


	//----- nvinfo : EIATTR_PARAM_CBANK
	.align		4
        /*0e8c*/ 	.byte	0x04, 0x0a
        /*0e8e*/ 	.short	(.L_52 - .L_51)
	.align		4
.L_51:
        /*0e90*/ 	.word	index@(.nv.constant0._ZN7cutlass13device_kernelINS_4gemm6kernel13GemmUniversalIN4cute5tupleIJiiiiEEENS1_10collective13CollectiveMmaINS1_35MainloopSm100TmaUmmaWarpSpecializedILi62ELi2ELi4ENS5_IJNS4_1CILi1EEESB_SB_EEEEENS5_IJNSA_ILi64EEENSA_ILi48EEENSA_ILi32EEEEEENS_12float_e4m3_tENS5_IJlSB_lEEESI_SJ_NS4_8TiledMMAINS4_8MMA_AtomIJNS4_10MMA_TraitsINS4_19SM100_MMA_F8F6F4_SSEJSI_SI_fSE_SF_NS4_17integral_constantINS4_4UMMA5MajorELSQ_0EEESR_NSO_INSP_7ScaleInELSS_0EEEST_EEEEEENS4_6LayoutISC_NS5_IJNSA_ILi0EEESX_SX_EEEEENS5_IJNS4_10UnderscoreES10_S10_EEEEENS4_13SM90_TMA_LOADENS4_14ComposedLayoutINS4_7SwizzleILi1ELi4ELi3EEENS4_18smem_ptr_flag_bitsILi8EEENSW_INS5_IJNSA_ILi8EEESG_EEENS5_IJSG_SB_EEEEEEEvNS4_8identityES13_S1D_vS1E_EENS_8epilogue10collective18CollectiveEpilogueINS1G_23Sm100TmaWarpSpecializedILi1ELi1ELi24ELb0ELb0EEEJSH_NS5_IJNSW_ISE_SB_EENSW_ISF_SB_EEEEESI_SJ_SI_SJ_NS1G_6fusion15FusionCallbacksIS1K_NS1O_17LinearCombinationISI_fSI_fLNS_15FloatRoundStyleE2EEESH_S1N_JEEENS4_5SM1004TMEM4LOAD25SM100_TMEM_LOAD_16dp32b8xES13_NS14_INS15_ILi0ELi4ELi3EEES18_NSW_INS5_IJS19_NSA_ILi16EEEEEENS5_IJS1Z_SB_EEEEEEENS4_39AutoVectorizingCopyWithAssumedAlignmentILi128EEENS4_14SM90_TMA_STOREES23_S25_S25_EEEvvEEEEvNT_6ParamsE)
        /*0e94*/ 	.short	0x0380
        /*0e96*/ 	.short	0x0800


	//----- nvinfo : EIATTR_SW_WAR
	.align		4
.L_52:
        /*0e98*/ 	.byte	0x04, 0x36
        /*0e9a*/ 	.short	(.L_54 - .L_53)
.L_53:
        /*0e9c*/ 	.word	0x00000008
.L_54:


//--------------------- .nv.callgraph             --------------------------
	.section	.nv.callgraph,"",@"SHT_CUDA_CALLGRAPH"
	.align	4
	.sectionentsize	8
	.align		4
        /*0000*/ 	.word	0x00000000
	.align		4
        /*0004*/ 	.word	0xffffffff
	.align		4
        /*0008*/ 	.word	index@(_ZN7cutlass13device_kernelINS_4gemm6kernel13GemmUniversalIN4cute5tupleIJiiiiEEENS1_10collective13CollectiveMmaINS1_35MainloopSm100TmaUmmaWarpSpecializedILi62ELi2ELi4ENS5_IJNS4_1CILi1EEESB_SB_EEEEENS5_IJNSA_ILi64EEENSA_ILi48EEENSA_ILi32EEEEEENS_12float_e4m3_tENS5_IJlSB_lEEESI_SJ_NS4_8TiledMMAINS4_8MMA_AtomIJNS4_10MMA_TraitsINS4_19SM100_MMA_F8F6F4_SSEJSI_SI_fSE_SF_NS4_17integral_constantINS4_4UMMA5MajorELSQ_0EEESR_NSO_INSP_7ScaleInELSS_0EEEST_EEEEEENS4_6LayoutISC_NS5_IJNSA_ILi0EEESX_SX_EEEEENS5_IJNS4_10UnderscoreES10_S10_EEEEENS4_13SM90_TMA_LOADENS4_14ComposedLayoutINS4_7SwizzleILi1ELi4ELi3EEENS4_18smem_ptr_flag_bitsILi8EEENSW_INS5_IJNSA_ILi8EEESG_EEENS5_IJSG_SB_EEEEEEEvNS4_8identityES13_S1D_vS1E_EENS_8epilogue10collective18CollectiveEpilogueINS1G_23Sm100TmaWarpSpecializedILi1ELi1ELi24ELb0ELb0EEEJSH_NS5_IJNSW_ISE_SB_EENSW_ISF_SB_EEEEESI_SJ_SI_SJ_NS1G_6fusion15FusionCallbacksIS1K_NS1O_17LinearCombinationISI_fSI_fLNS_15FloatRoundStyleE2EEESH_S1N_JEEENS4_5SM1004TMEM4LOAD25SM100_TMEM_LOAD_16dp32b8xES13_NS14_INS15_ILi0ELi4ELi3EEES18_NSW_INS5_IJS19_NSA_ILi16EEEEEENS5_IJS1Z_SB_EEEEEEENS4_39AutoVectorizingCopyWithAssumedAlignmentILi128EEENS4_14SM90_TMA_STOREES23_S25_S25_EEEvvEEEEvNT_6ParamsE)
	.align		4
        /*000c*/ 	.word	index@(__assertfail)
	.align		4
        /*0010*/ 	.word	0x00000000
	.align		4
        /*0014*/ 	.word	0xfffffffe
	.align		4
        /*0018*/ 	.word	0x00000000
	.align		4
        /*001c*/ 	.word	0xfffffffd
	.align		4
        /*0020*/ 	.word	0x00000000
	.align		4
        /*0024*/ 	.word	0xfffffffc


//--------------------- .nv.constant4             --------------------------
	.section	.nv.constant4,"a",@progbits
	.align	8
	.align		8
.nv.constant4:
        /*0000*/ 	.dword	__assertfail
	.align		8
        /*0008*/ 	.dword	__unnamed_1
	.align		8
        /*0010*/ 	.dword	_ZN40_INTERNAL_3d6d3792_4_k_cu_6244325a_230494cuda3std3__45__cpo5beginE
	.align		8
        /*0018*/ 	.dword	_ZN40_INTERNAL_3d6d3792_4_k_cu_6244325a_230494cuda3std3__45__cpo3endE
	.align		8
        /*0020*/ 	.dword	_ZN40_INTERNAL_3d6d3792_4_k_cu_6244325a_230494cuda3std3__45__cpo6cbeginE
	.align		8
        /*0028*/ 	.dword	_ZN40_INTERNAL_3d6d3792_4_k_cu_6244325a_230494cuda3std3__45__cpo4cendE
	.align		8
        /*0030*/ 	.dword	_ZN40_INTERNAL_3d6d3792_4_k_cu_6244325a_230494cuda3std3__442_GLOBAL__N__3d6d3792_4_k_cu_6244325a_230496ignoreE
	.align		8
        /*0038*/ 	.dword	_ZN40_INTERNAL_3d6d3792_4_k_cu_6244325a_230494cuda3std3__419piecewise_constructE
	.align		8
        /*0040*/ 	.dword	_ZN40_INTERNAL_3d6d3792_4_k_cu_6244325a_230494cuda3std3__48in_placeE
	.align		8
        /*0048*/ 	.dword	_ZN40_INTERNAL_3d6d3792_4_k_cu_6244325a_230494cuda3std6ranges3__45__cpo4swapE
	.align		8
        /*0050*/ 	.dword	_ZN40_INTERNAL_3d6d3792_4_k_cu_6244325a_230494cuda3std6ranges3__45__cpo9iter_moveE
	.align		8
        /*0058*/ 	.dword	_ZN40_INTERNAL_3d6d3792_4_k_cu_6244325a_230494cute7productE
	.align		8
        /*0060*/ 	.dword	_ZN40_INTERNAL_3d6d3792_4_k_cu_6244325a_230494cute1_E
	.align		8
        /*0068*/ 	.dword	$str$25
	.align		8
        /*0070*/ 	.dword	$str$26


//--------------------- .text._ZN7cutlass13device_kernelINS_4gemm6kernel13GemmUniversalIN4cute5tupleIJiiiiEEENS1_10collective13CollectiveMmaINS1_35MainloopSm100TmaUmmaWarpSpecializedILi62ELi2ELi4ENS5_IJNS4_1CILi1EEESB_SB_EEEEENS5_IJNSA_ILi64EEENSA_ILi48EEENSA_ILi32EEEEEENS_12float_e4m3_tENS5_IJlSB_lEEESI_SJ_NS4_8TiledMMAINS4_8MMA_AtomIJNS4_10MMA_TraitsINS4_19SM100_MMA_F8F6F4_SSEJSI_SI_fSE_SF_NS4_17integral_constantINS4_4UMMA5MajorELSQ_0EEESR_NSO_INSP_7ScaleInELSS_0EEEST_EEEEEENS4_6LayoutISC_NS5_IJNSA_ILi0EEESX_SX_EEEEENS5_IJNS4_10UnderscoreES10_S10_EEEEENS4_13SM90_TMA_LOADENS4_14ComposedLayoutINS4_7SwizzleILi1ELi4ELi3EEENS4_18smem_ptr_flag_bitsILi8EEENSW_INS5_IJNSA_ILi8EEESG_EEENS5_IJSG_SB_EEEEEEEvNS4_8identityES13_S1D_vS1E_EENS_8epilogue10collective18CollectiveEpilogueINS1G_23Sm100TmaWarpSpecializedILi1ELi1ELi24ELb0ELb0EEEJSH_NS5_IJNSW_ISE_SB_EENSW_ISF_SB_EEEEESI_SJ_SI_SJ_NS1G_6fusion15FusionCallbacksIS1K_NS1O_17LinearCombinationISI_fSI_fLNS_15FloatRoundStyleE2EEESH_S1N_JEEENS4_5SM1004TMEM4LOAD25SM100_TMEM_LOAD_16dp32b8xES13_NS14_INS15_ILi0ELi4ELi3EEES18_NSW_INS5_IJS19_NSA_ILi16EEEEEENS5_IJS1Z_SB_EEEEEEENS4_39AutoVectorizingCopyWithAssumedAlignmentILi128EEENS4_14SM90_TMA_STOREES23_S25_S25_EEEvvEEEEvNT_6ParamsE --------------------------
	.section	.text._ZN7cutlass13device_kernelINS_4gemm6kernel13GemmUniversalIN4cute5tupleIJiiiiEEENS1_10collective13CollectiveMmaINS1_35MainloopSm100TmaUmmaWarpSpecializedILi62ELi2ELi4ENS5_IJNS4_1CILi1EEESB_SB_EEEEENS5_IJNSA_ILi64EEENSA_ILi48EEENSA_ILi32EEEEEENS_12float_e4m3_tENS5_IJlSB_lEEESI_SJ_NS4_8TiledMMAINS4_8MMA_AtomIJNS4_10MMA_TraitsINS4_19SM100_MMA_F8F6F4_SSEJSI_SI_fSE_SF_NS4_17integral_constantINS4_4UMMA5MajorELSQ_0EEESR_NSO_INSP_7ScaleInELSS_0EEEST_EEEEEENS4_6LayoutISC_NS5_IJNSA_ILi0EEESX_SX_EEEEENS5_IJNS4_10UnderscoreES10_S10_EEEEENS4_13SM90_TMA_LOADENS4_14ComposedLayoutINS4_7SwizzleILi1ELi4ELi3EEENS4_18smem_ptr_flag_bitsILi8EEENSW_INS5_IJNSA_ILi8EEESG_EEENS5_IJSG_SB_EEEEEEEvNS4_8identityES13_S1D_vS1E_EENS_8epilogue10collective18CollectiveEpilogueINS1G_23Sm100TmaWarpSpecializedILi1ELi1ELi24ELb0ELb0EEEJSH_NS5_IJNSW_ISE_SB_EENSW_ISF_SB_EEEEESI_SJ_SI_SJ_NS1G_6fusion15FusionCallbacksIS1K_NS1O_17LinearCombinationISI_fSI_fLNS_15FloatRoundStyleE2EEESH_S1N_JEEENS4_5SM1004TMEM4LOAD25SM100_TMEM_LOAD_16dp32b8xES13_NS14_INS15_ILi0ELi4ELi3EEES18_NSW_INS5_IJS19_NSA_ILi16EEEEEENS5_IJS1Z_SB_EEEEEEENS4_39AutoVectorizingCopyWithAssumedAlignmentILi128EEENS4_14SM90_TMA_STOREES23_S25_S25_EEEvvEEEEvNT_6ParamsE,"ax",@progbits
	.align	128
.text._ZN7cutlass13device_kernelINS_4gemm6kernel13GemmUniversalIN4cute5tupleIJiiiiEEENS1_10collective13CollectiveMmaINS1_35MainloopSm100TmaUmmaWarpSpecializedILi62ELi2ELi4ENS5_IJNS4_1CILi1EEESB_SB_EEEEENS5_IJNSA_ILi64EEENSA_ILi48EEENSA_ILi32EEEEEENS_12float_e4m3_tENS5_IJlSB_lEEESI_SJ_NS4_8TiledMMAINS4_8MMA_AtomIJNS4_10MMA_TraitsINS4_19SM100_MMA_F8F6F4_SSEJSI_SI_fSE_SF_NS4_17integral_constantINS4_4UMMA5MajorELSQ_0EEESR_NSO_INSP_7ScaleInELSS_0EEEST_EEEEEENS4_6LayoutISC_NS5_IJNSA_ILi0EEESX_SX_EEEEENS5_IJNS4_10UnderscoreES10_S10_EEEEENS4_13SM90_TMA_LOADENS4_14ComposedLayoutINS4_7SwizzleILi1ELi4ELi3EEENS4_18smem_ptr_flag_bitsILi8EEENSW_INS5_IJNSA_ILi8EEESG_EEENS5_IJSG_SB_EEEEEEEvNS4_8identityES13_S1D_vS1E_EENS_8epilogue10collective18CollectiveEpilogueINS1G_23Sm100TmaWarpSpecializedILi1ELi1ELi24ELb0ELb0EEEJSH_NS5_IJNSW_ISE_SB_EENSW_ISF_SB_EEEEESI_SJ_SI_SJ_NS1G_6fusion15FusionCallbacksIS1K_NS1O_17LinearCombinationISI_fSI_fLNS_15FloatRoundStyleE2EEESH_S1N_JEEENS4_5SM1004TMEM4LOAD25SM100_TMEM_LOAD_16dp32b8xES13_NS14_INS15_ILi0ELi4ELi3EEES18_NSW_INS5_IJS19_NSA_ILi16EEEEEENS5_IJS1Z_SB_EEEEEEENS4_39AutoVectorizingCopyWithAssumedAlignmentILi128EEENS4_14SM90_TMA_STOREES23_S25_S25_EEEvvEEEEvNT_6ParamsE:
        .type           _ZN7cutlass13device_kernelINS_4gemm6kernel13GemmUniversalIN4cute5tupleIJiiiiEEENS1_10collective13CollectiveMmaINS1_35MainloopSm100TmaUmmaWarpSpecializedILi62ELi2ELi4ENS5_IJNS4_1CILi1EEESB_SB_EEEEENS5_IJNSA_ILi64EEENSA_ILi48EEENSA_ILi32EEEEEENS_12float_e4m3_tENS5_IJlSB_lEEESI_SJ_NS4_8TiledMMAINS4_8MMA_AtomIJNS4_10MMA_TraitsINS4_19SM100_MMA_F8F6F4_SSEJSI_SI_fSE_SF_NS4_17integral_constantINS4_4UMMA5MajorELSQ_0EEESR_NSO_INSP_7ScaleInELSS_0EEEST_EEEEEENS4_6LayoutISC_NS5_IJNSA_ILi0EEESX_SX_EEEEENS5_IJNS4_10UnderscoreES10_S10_EEEEENS4_13SM90_TMA_LOADENS4_14ComposedLayoutINS4_7SwizzleILi1ELi4ELi3EEENS4_18smem_ptr_flag_bitsILi8EEENSW_INS5_IJNSA_ILi8EEESG_EEENS5_IJSG_SB_EEEEEEEvNS4_8identityES13_S1D_vS1E_EENS_8epilogue10collective18CollectiveEpilogueINS1G_23Sm100TmaWarpSpecializedILi1ELi1ELi24ELb0ELb0EEEJSH_NS5_IJNSW_ISE_SB_EENSW_ISF_SB_EEEEESI_SJ_SI_SJ_NS1G_6fusion15FusionCallbacksIS1K_NS1O_17LinearCombinationISI_fSI_fLNS_15FloatRoundStyleE2EEESH_S1N_JEEENS4_5SM1004TMEM4LOAD25SM100_TMEM_LOAD_16dp32b8xES13_NS14_INS15_ILi0ELi4ELi3EEES18_NSW_INS5_IJS19_NSA_ILi16EEEEEENS5_IJS1Z_SB_EEEEEEENS4_39AutoVectorizingCopyWithAssumedAlignmentILi128EEENS4_14SM90_TMA_STOREES23_S25_S25_EEEvvEEEEvNT_6ParamsE,@function
        .size           _ZN7cutlass13device_kernelINS_4gemm6kernel13GemmUniversalIN4cute5tupleIJiiiiEEENS1_10collective13CollectiveMmaINS1_35MainloopSm100TmaUmmaWarpSpecializedILi62ELi2ELi4ENS5_IJNS4_1CILi1EEESB_SB_EEEEENS5_IJNSA_ILi64EEENSA_ILi48EEENSA_ILi32EEEEEENS_12float_e4m3_tENS5_IJlSB_lEEESI_SJ_NS4_8TiledMMAINS4_8MMA_AtomIJNS4_10MMA_TraitsINS4_19SM100_MMA_F8F6F4_SSEJSI_SI_fSE_SF_NS4_17integral_constantINS4_4UMMA5MajorELSQ_0EEESR_NSO_INSP_7ScaleInELSS_0EEEST_EEEEEENS4_6LayoutISC_NS5_IJNSA_ILi0EEESX_SX_EEEEENS5_IJNS4_10UnderscoreES10_S10_EEEEENS4_13SM90_TMA_LOADENS4_14ComposedLayoutINS4_7SwizzleILi1ELi4ELi3EEENS4_18smem_ptr_flag_bitsILi8EEENSW_INS5_IJNSA_ILi8EEESG_EEENS5_IJSG_SB_EEEEEEEvNS4_8identityES13_S1D_vS1E_EENS_8epilogue10collective18CollectiveEpilogueINS1G_23Sm100TmaWarpSpecializedILi1ELi1ELi24ELb0ELb0EEEJSH_NS5_IJNSW_ISE_SB_EENSW_ISF_SB_EEEEESI_SJ_SI_SJ_NS1G_6fusion15FusionCallbacksIS1K_NS1O_17LinearCombinationISI_fSI_fLNS_15FloatRoundStyleE2EEESH_S1N_JEEENS4_5SM1004TMEM4LOAD25SM100_TMEM_LOAD_16dp32b8xES13_NS14_INS15_ILi0ELi4ELi3EEES18_NSW_INS5_IJS19_NSA_ILi16EEEEEENS5_IJS1Z_SB_EEEEEEENS4_39AutoVectorizingCopyWithAssumedAlignmentILi128EEENS4_14SM90_TMA_STOREES23_S25_S25_EEEvvEEEEvNT_6ParamsE,(.L_x_125 - _ZN7cutlass13device_kernelINS_4gemm6kernel13GemmUniversalIN4cute5tupleIJiiiiEEENS1_10collective13CollectiveMmaINS1_35MainloopSm100TmaUmmaWarpSpecializedILi62ELi2ELi4ENS5_IJNS4_1CILi1EEESB_SB_EEEEENS5_IJNSA_ILi64EEENSA_ILi48EEENSA_ILi32EEEEEENS_12float_e4m3_tENS5_IJlSB_lEEESI_SJ_NS4_8TiledMMAINS4_8MMA_AtomIJNS4_10MMA_TraitsINS4_19SM100_MMA_F8F6F4_SSEJSI_SI_fSE_SF_NS4_17integral_constantINS4_4UMMA5MajorELSQ_0EEESR_NSO_INSP_7ScaleInELSS_0EEEST_EEEEEENS4_6LayoutISC_NS5_IJNSA_ILi0EEESX_SX_EEEEENS5_IJNS4_10UnderscoreES10_S10_EEEEENS4_13SM90_TMA_LOADENS4_14ComposedLayoutINS4_7SwizzleILi1ELi4ELi3EEENS4_18smem_ptr_flag_bitsILi8EEENSW_INS5_IJNSA_ILi8EEESG_EEENS5_IJSG_SB_EEEEEEEvNS4_8identityES13_S1D_vS1E_EENS_8epilogue10collective18CollectiveEpilogueINS1G_23Sm100TmaWarpSpecializedILi1ELi1ELi24ELb0ELb0EEEJSH_NS5_IJNSW_ISE_SB_EENSW_ISF_SB_EEEEESI_SJ_SI_SJ_NS1G_6fusion15FusionCallbacksIS1K_NS1O_17LinearCombinationISI_fSI_fLNS_15FloatRoundStyleE2EEESH_S1N_JEEENS4_5SM1004TMEM4LOAD25SM100_TMEM_LOAD_16dp32b8xES13_NS14_INS15_ILi0ELi4ELi3EEES18_NSW_INS5_IJS19_NSA_ILi16EEEEEENS5_IJS1Z_SB_EEEEEEENS4_39AutoVectorizingCopyWithAssumedAlignmentILi128EEENS4_14SM90_TMA_STOREES23_S25_S25_EEEvvEEEEvNT_6ParamsE)
        .other          _ZN7cutlass13device_kernelINS_4gemm6kernel13GemmUniversalIN4cute5tupleIJiiiiEEENS1_10collective13CollectiveMmaINS1_35MainloopSm100TmaUmmaWarpSpecializedILi62ELi2ELi4ENS5_IJNS4_1CILi1EEESB_SB_EEEEENS5_IJNSA_ILi64EEENSA_ILi48EEENSA_ILi32EEEEEENS_12float_e4m3_tENS5_IJlSB_lEEESI_SJ_NS4_8TiledMMAINS4_8MMA_AtomIJNS4_10MMA_TraitsINS4_19SM100_MMA_F8F6F4_SSEJSI_SI_fSE_SF_NS4_17integral_constantINS4_4UMMA5MajorELSQ_0EEESR_NSO_INSP_7ScaleInELSS_0EEEST_EEEEEENS4_6LayoutISC_NS5_IJNSA_ILi0EEESX_SX_EEEEENS5_IJNS4_10UnderscoreES10_S10_EEEEENS4_13SM90_TMA_LOADENS4_14ComposedLayoutINS4_7SwizzleILi1ELi4ELi3EEENS4_18smem_ptr_flag_bitsILi8EEENSW_INS5_IJNSA_ILi8EEESG_EEENS5_IJSG_SB_EEEEEEEvNS4_8identityES13_S1D_vS1E_EENS_8epilogue10collective18CollectiveEpilogueINS1G_23Sm100TmaWarpSpecializedILi1ELi1ELi24ELb0ELb0EEEJSH_NS5_IJNSW_ISE_SB_EENSW_ISF_SB_EEEEESI_SJ_SI_SJ_NS1G_6fusion15FusionCallbacksIS1K_NS1O_17LinearCombinationISI_fSI_fLNS_15FloatRoundStyleE2EEESH_S1N_JEEENS4_5SM1004TMEM4LOAD25SM100_TMEM_LOAD_16dp32b8xES13_NS14_INS15_ILi0ELi4ELi3EEES18_NSW_INS5_IJS19_NSA_ILi16EEEEEENS5_IJS1Z_SB_EEEEEEENS4_39AutoVectorizingCopyWithAssumedAlignmentILi128EEENS4_14SM90_TMA_STOREES23_S25_S25_EEEvvEEEEvNT_6ParamsE,@"STO_CUDA_ENTRY STV_DEFAULT"
_ZN7cutlass13device_kernelINS_4gemm6kernel13GemmUniversalIN4cute5tupleIJiiiiEEENS1_10collective13CollectiveMmaINS1_35MainloopSm100TmaUmmaWarpSpecializedILi62ELi2ELi4ENS5_IJNS4_1CILi1EEESB_SB_EEEEENS5_IJNSA_ILi64EEENSA_ILi48EEENSA_ILi32EEEEEENS_12float_e4m3_tENS5_IJlSB_lEEESI_SJ_NS4_8TiledMMAINS4_8MMA_AtomIJNS4_10MMA_TraitsINS4_19SM100_MMA_F8F6F4_SSEJSI_SI_fSE_SF_NS4_17integral_constantINS4_4UMMA5MajorELSQ_0EEESR_NSO_INSP_7ScaleInELSS_0EEEST_EEEEEENS4_6LayoutISC_NS5_IJNSA_ILi0EEESX_SX_EEEEENS5_IJNS4_10UnderscoreES10_S10_EEEEENS4_13SM90_TMA_LOADENS4_14ComposedLayoutINS4_7SwizzleILi1ELi4ELi3EEENS4_18smem_ptr_flag_bitsILi8EEENSW_INS5_IJNSA_ILi8EEESG_EEENS5_IJSG_SB_EEEEEEEvNS4_8identityES13_S1D_vS1E_EENS_8epilogue10collective18CollectiveEpilogueINS1G_23Sm100TmaWarpSpecializedILi1ELi1ELi24ELb0ELb0EEEJSH_NS5_IJNSW_ISE_SB_EENSW_ISF_SB_EEEEESI_SJ_SI_SJ_NS1G_6fusion15FusionCallbacksIS1K_NS1O_17LinearCombinationISI_fSI_fLNS_15FloatRoundStyleE2EEESH_S1N_JEEENS4_5SM1004TMEM4LOAD25SM100_TMEM_LOAD_16dp32b8xES13_NS14_INS15_ILi0ELi4ELi3EEES18_NSW_INS5_IJS19_NSA_ILi16EEEEEENS5_IJS1Z_SB_EEEEEEENS4_39AutoVectorizingCopyWithAssumedAlignmentILi128EEENS4_14SM90_TMA_STOREES23_S25_S25_EEEvvEEEEvNT_6ParamsE:
[----:B------:R-:W1:Y:S01]  /*0000*/  LDC R1, c[0x0][0x37c] ;  /* 0x0000df00ff017b82 */ /* 0x000e620000000800 */
[----:B------:R-:W2:Y:S01]  /*0010*/  S2R R78, SR_TID.X ;  /* 0x00000000004e7919 */ /* 0x000ea20000002100 */
[----:B------:R-:W3:Y:S01]  /*0020*/  LDCU.64 UR4, c[0x0][0x890] ;  /* 0x00011200ff0477ac */ /* 0x000ee20008000a00 */
[----:B------:R-:W-:Y:S02]  /*0030*/  PRMT R68, RZ, 0x7610, R68 ;  /* 0x00007610ff447816 */ /* 0x000fe40000000044 */
[----:B------:R-:W-:Y:S01]  /*0040*/  ELECT P5, URZ, PT ;  /* 0x0000000000ff782f */ /* 0x000fe200038a0000 */
[----:B------:R-:W4:Y:S01]  /*0050*/  LDCU.64 UR44, c[0x0][0x358] ;  /* 0x00006b00ff2c77ac */ /* 0x000f220008000a00 */
[----:B---3--:R-:W-:-:S04]  /*0060*/  UISETP.NE.U32.AND UP0, UPT, UR4, URZ, UPT ;  /* 0x000000ff0400728c */ /* 0x008fc8000bf05070 */
[----:B------:R-:W-:Y:S01]  /*0070*/  UISETP.NE.AND.EX UP0, UPT, UR5, URZ, UPT, UP0 ;  /* 0x000000ff0500728c */ /* 0x000fe2000bf05300 */
[----:B--2---:R-:W-:-:S05]  /*0080*/  SHF.R.U32.HI R73, RZ, 0x5, R78 ;  /* 0x00000005ff497819 */ /* 0x004fca000001164e */
[----:B------:R-:W2:Y:S02]  /*0090*/  SHFL.IDX PT, R0, R73, RZ, 0x1f ;  /* 0x00001fff49007589 */ /* 0x000ea400000e0000 */
[----:B--2---:R-:W-:Y:S01]  /*00a0*/  R2UR UR8, R0 ;  /* 0x00000000000872ca */ /* 0x004fe200000e0000 */
[----:B-1--4-:R-:W-:-:S14]  /*00b0*/  BRA.U UP0, `(.L_x_0) ;  /* 0x00000001002c7547 */ /* 0x012fdc000b800000 */
[----:B------:R-:W1:Y:S02]  /*00c0*/  LDCU.64 UR6, c[0x0][0x888] ;  /* 0x00011100ff0677ac */ /* 0x000e640008000a00 */
[----:B-1----:R-:W-:-:S04]  /*00d0*/  UISETP.NE.U32.AND UP0, UPT, UR6, URZ, UPT ;  /* 0x000000ff0600728c */ /* 0x002fc8000bf05070 */
[----:B------:R-:W-:-:S09]  /*00e0*/  UISETP.NE.AND.EX UP0, UPT, UR7, URZ, UPT, UP0 ;  /* 0x000000ff0700728c */ /* 0x000fd2000bf05300 */
[----:B------:R-:W-:Y:S05]  /*00f0*/  BRA.U !UP0, `(.L_x_1) ;  /* 0x0000000108147547 */ /* 0x000fea000b800000 */
[----:B------:R-:W1:Y:S02]  /*0100*/  LDC.64 R2, c[0x0][0x888] ;  /* 0x00022200ff027b82 */ /* 0x000e640000000a00 */
[----:B-1----:R-:W2:Y:S01]  /*0110*/  LDG.E R0, desc[UR44][R2.64] ;  /* 0x0000002c02007981 */ /* 0x002ea2000c1e1900 */
[----:B------:R-:W-:Y:S01]  /*0120*/  HFMA2 R68, -RZ, RZ, 0, 5.9604644775390625e-08 ;  /* 0x00000001ff447431 */ /* 0x000fe200000001ff */
[----:B--2---:R-:W-:Y:S01]  /*0130*/  R2UR UR39, R0 ;  /* 0x00000000002772ca */ /* 0x004fe200000e0000 */
[----:B------:R-:W-:Y:S05]  /*0140*/  BRA `(.L_x_0) ;  /* 0x0000000000087947 */ /* 0x000fea0003800000 */
.L_x_1:
[----:B------:R-:W-:Y:S01]  /*0150*/  HFMA2 R68, -RZ, RZ, 0, 5.9604644775390625e-08 ;  /* 0x00000001ff447431 */ /* 0x000fe200000001ff */
[----:B------:R-:W1:Y:S02]  /*0160*/  LDCU UR39, c[0x0][0x880] ;  /* 0x00011000ff2777ac */ /* 0x000e640008000800 */
.L_x_0:
[----:B------:R-:W2:Y:S02]  /*0170*/  LDCU.64 UR6, c[0x0][0x8b0] ;  /* 0x00011600ff0677ac */ /* 0x000ea40008000a00 */
[----:B--2---:R-:W-:-:S04]  /*0180*/  UISETP.NE.U32.AND UP0, UPT, UR6, URZ, UPT ;  /* 0x000000ff0600728c */ /* 0x004fc8000bf05070 */
[----:B------:R-:W-:-:S09]  /*0190*/  UISETP.NE.AND.EX UP0, UPT, UR7, URZ, UPT, UP0 ;  /* 0x000000ff0700728c */ /* 0x000fd2000bf05300 */
[----:B------:R-:W-:Y:S05]  /*01a0*/  BRA.U UP0, `(.L_x_2) ;  /* 0x0000000100207547 */ /* 0x000fea000b800000 */
[----:B------:R-:W2:Y:S02]  /*01b0*/  LDCU.64 UR6, c[0x0][0x8a8] ;  /* 0x00011500ff0677ac */ /* 0x000ea40008000a00 */
[----:B--2---:R-:W-:-:S04]  /*01c0*/  UISETP.NE.U32.AND UP0, UPT, UR6, URZ, UPT ;  /* 0x000000ff0600728c */ /* 0x004fc8000bf05070 */
[----:B------:R-:W-:-:S09]  /*01d0*/  UISETP.NE.AND.EX UP0, UPT, UR7, URZ, UPT, UP0 ;  /* 0x000000ff0700728c */ /* 0x000fd2000bf05300 */
[----:B------:R-:W-:Y:S05]  /*01e0*/  BRA.U !UP0, `(.L_x_3) ;  /* 0x00000001080c7547 */ /* 0x000fea000b800000 */
[----:B------:R-:W2:Y:S02]  /*01f0*/  LDC.64 R42, c[0x0][0x8a8] ;  /* 0x00022a00ff2a7b82 */ /* 0x000ea40000000a00 */
[----:B--2---:R2:W5:Y:S01]  /*0200*/  LDG.E R42, desc[UR44][R42.64] ;  /* 0x0000002c2a2a7981 */ /* 0x004562000c1e1900 */
[----:B------:R-:W-:Y:S05]  /*0210*/  BRA `(.L_x_2) ;  /* 0x0000000000047947 */ /* 0x000fea0003800000 */
.L_x_3:
[----:B------:R-:W3:Y:S02]  /*0220*/  LDC R42, c[0x0][0x8a0] ;  /* 0x00022800ff2a7b82 */ /* 0x000ee40000000800 */
.L_x_2:
[----:B------:R-:W-:Y:S01]  /*0230*/  IMAD.U32 R0, RZ, RZ, UR8 ;  /* 0x00000008ff007e24 */ /* 0x000fe2000f8e00ff */
[----:B------:R-:W-:Y:S04]  /*0240*/  BSSY.RECONVERGENT B0, `(.L_x_4) ;  /* 0x000000c000007945 */ /* 0x000fe80003800200 */
[C---:B------:R-:W-:Y:S02]  /*0250*/  ISETP.NE.OR P1, PT, R0.reuse, 0x1, !P5 ;  /* 0x000000010000780c */ /* 0x040fe40006f25670 */
[----:B------:R-:W-:-:S11]  /*0260*/  ISETP.NE.OR P0, PT, R0, 0x3, !P5 ;  /* 0x000000030000780c */ /* 0x000fd60006f05670 */
[----:B------:R-:W-:Y:S05]  /*0270*/  @P1 BRA `(.L_x_5) ;  /* 0x0000000000201947 */ /* 0x000fea0003800000 */
[----:B------:R-:W4:Y:S02]  /*0280*/  LDCU.64 UR6, c[0x0][0x348] ;  /* 0x00006900ff0677ac */ /* 0x000f240008000a00 */
[----:B----4-:R-:W-:Y:S02]  /*0290*/  UIADD3 UR10, UP1, UPT, UR6, 0x80, URZ ;  /* 0x00000080060a7890 */ /* 0x010fe4000ff3e0ff */
[----:B------:R-:W-:Y:S02]  /*02a0*/  UIADD3 UR6, UP0, UPT, UR6, 0x180, URZ ;  /* 0x0000018006067890 */ /* 0x000fe4000ff1e0ff */
[----:B------:R-:W-:Y:S02]  /*02b0*/  UIADD3.X UR11, UPT, UPT, URZ, UR7, URZ, UP1, !UPT ;  /* 0x00000007ff0b7290 */ /* 0x000fe40008ffe4ff */
[----:B------:R-:W-:-:S07]  /*02c0*/  UIADD3.X UR7, UPT, UPT, URZ, UR7, URZ, UP0, !UPT ;  /* 0x00000007ff077290 */ /* 0x000fce00087fe4ff */
[----:B------:R4:W-:Y:S02]  /*02d0*/  UTMACCTL.PF [UR10] ;  /* 0x000000000a0079b9 */ /* 0x0009e40008040000 */
[----:B------:R4:W-:Y:S02]  /*02e0*/  UTMACCTL.PF [UR6] ;  /* 0x00000000060079b9 */ /* 0x0009e40008040000 */
[----:B----4-:R-:W-:Y:S01]  /*02f0*/  NOP ;  /* 0x0000000000007918 */ /* 0x010fe20000000000 */
.L_x_5:
[----:B-1----:R-:W-:Y:S05]  /*0300*/  BSYNC.RECONVERGENT B0 ;  /* 0x0000000000007941 */ /* 0x002fea0003800200 */
.L_x_4:
[----:B------:R-:W-:Y:S04]  /*0310*/  BSSY.RECONVERGENT B0, `(.L_x_6) ;  /* 0x000000a000007945 */ /* 0x000fe80003800200 */
[----:B------:R-:W-:Y:S05]  /*0320*/  @P0 BRA `(.L_x_7) ;  /* 0x0000000000200947 */ /* 0x000fea0003800000 */
[----:B------:R-:W1:Y:S02]  /*0330*/  LDCU.64 UR6, c[0x0][0x348] ;  /* 0x00006900ff0677ac */ /* 0x000e640008000a00 */
[----:B-1----:R-:W-:Y:S02]  /*0340*/  UIADD3 UR10, UP1, UPT, UR6, 0x580, URZ ;  /* 0x00000580060a7890 */ /* 0x002fe4000ff3e0ff */
[----:B------:R-:W-:Y:S02]  /*0350*/  UIADD3 UR6, UP0, UPT, UR6, 0x680, URZ ;  /* 0x0000068006067890 */ /* 0x000fe4000ff1e0ff */
[----:B------:R-:W-:Y:S02]  /*0360*/  UIADD3.X UR11, UPT, UPT, URZ, UR7, URZ, UP1, !UPT ;  /* 0x00000007ff0b7290 */ /* 0x000fe40008ffe4ff */
[----:B------:R-:W-:-:S07]  /*0370*/  UIADD3.X UR7, UPT, UPT, URZ, UR7, URZ, UP0, !UPT ;  /* 0x00000007ff077290 */ /* 0x000fce00087fe4ff */
[----:B------:R1:W-:Y:S02]  /*0380*/  UTMACCTL.PF [UR10] ;  /* 0x000000000a0079b9 */ /* 0x0003e40008040000 */
[----:B------:R1:W-:Y:S02]  /*0390*/  UTMACCTL.PF [UR6] ;  /* 0x00000000060079b9 */ /* 0x0003e40008040000 */
[----:B-1----:R-:W-:Y:S01]  /*03a0*/  NOP ;  /* 0x0000000000007918 */ /* 0x002fe20000000000 */
.L_x_7:
[----:B------:R-:W-:Y:S05]  /*03b0*/  BSYNC.RECONVERGENT B0 ;  /* 0x0000000000007941 */ /* 0x000fea0003800200 */
.L_x_6:
[----:B------:R-:W1:Y:S01]  /*03c0*/  LDCU.64 UR6, c[0x0][0x888] ;  /* 0x00011100ff0677ac */ /* 0x000e620008000a00 */
[----:B------:R-:W-:Y:S02]  /*03d0*/  UISETP.EQ.U32.AND UP1, UPT, UR4, URZ, UPT ;  /* 0x000000ff0400728c */ /* 0x000fe4000bf22070 */
[----:B------:R-:W-:Y:S02]  /*03e0*/  UPLOP3.LUT UP2, UPT, UPT, UPT, UPT, 0x80, 0x8 ;  /* 0x000000000008789c */ /* 0x000fe40003f4f070 */
[----:B-1----:R-:W-:-:S04]  /*03f0*/  UISETP.NE.U32.AND UP0, UPT, UR6, URZ, UPT ;  /* 0x000000ff0600728c */ /* 0x002fc8000bf05070 */
[----:B------:R-:W-:-:S04]  /*0400*/  UISETP.NE.AND.EX UP0, UPT, UR7, URZ, UPT, UP0 ;  /* 0x000000ff0700728c */ /* 0x000fc8000bf05300 */
[----:B------:R-:W-:-:S04]  /*0410*/  UISETP.EQ.OR.EX UP3, UPT, UR5, URZ, !UP0, UP1 ;  /* 0x000000ff0500728c */ /* 0x000fc8000c762710 */
[----:B------:R-:W-:-:S05]  /*0420*/  UP2UR UR47, UPR, URZ, 0x8 ;  /* 0x00000008ff2f7883 */ /* 0x000fca0008000000 */
[----:B------:R-:W-:Y:S07]  /*0430*/  BRA.U !UP3, `(.L_x_8) ;  /* 0x000000010b207547 */ /* 0x000fee000b800000 */
[----:B------:R-:W-:Y:S01]  /*0440*/  UISETP.NE.U32.AND UP2, UPT, UR4, URZ, UPT ;  /* 0x000000ff0400728c */ /* 0x000fe2000bf45070 */
[----:B------:R-:W-:Y:S01]  /*0450*/  FSETP.NEU.AND P0, PT, RZ, UR39, PT ;  /* 0x00000027ff007c0b */ /* 0x000fe2000bf0d000 */
[----:B------:R-:W-:Y:S02]  /*0460*/  USEL UR4, URZ, 0xffffffff, UP0 ;  /* 0xffffffffff047887 */ /* 0x000fe40008000000 */
[----:B------:R-:W-:-:S10]  /*0470*/  UISETP.NE.AND.EX UP2, UPT, UR5, URZ, UPT, UP2 ;  /* 0x000000ff0500728c */ /* 0x000fd4000bf45320 */
[----:B------:R-:W-:Y:S01]  /*0480*/  VOTEU.ANY UP1, P0 ;  /* 0x0000000000ff7886 */ /* 0x000fe20000020100 */
[----:B------:R-:W-:-:S04]  /*0490*/  @!UP2 USEL UR4, URZ, 0xffffffff, UP1 ;  /* 0xffffffffff04a887 */ /* 0x000fc80008800000 */
[----:B------:R-:W-:-:S04]  /*04a0*/  ULOP3.LUT UR4, UR4, 0x1, URZ, 0xc0, !UPT ;  /* 0x0000000104047892 */ /* 0x000fc8000f8ec0ff */
[----:B------:R-:W-:-:S11]  /*04b0*/  UISETP.NE.U32.AND UP2, UPT, UR4, 0x1, UPT ;  /* 0x000000010400788c */ /* 0x000fd6000bf45070 */
.L_x_8:
[----:B------:R-:W1:Y:S01]  /*04c0*/  SHFL.IDX PT, R2, R73, RZ, 0x1f ;  /* 0x00001fff49027589 */ /* 0x000e6200000e0000 */
[----:B------:R-:W-:-:S04]  /*04d0*/  UISETP.NE.AND UP1, UPT, UR8, 0x2, UPT ;  /* 0x000000020800788c */ /* 0x000fc8000bf25270 */
[----:B------:R-:W-:Y:S01]  /*04e0*/  USEL UR6, URZ, 0x1, UP1 ;  /* 0x00000001ff067887 */ /* 0x000fe20008800000 */
[----:B-1----:R-:W-:-:S13]  /*04f0*/  ISETP.NE.AND P0, PT, R2, RZ, PT ;  /* 0x000000ff0200720c */ /* 0x002fda0003f05270 */
[----:B------:R-:W-:Y:S05]  /*0500*/  @P0 BRA `(.L_x_9) ;  /* 0x0000000800240947 */ /* 0x000fea0003800000 */
[----:B------:R-:W-:Y:S01]  /*0510*/  ELECT P0, URZ, PT ;  /* 0x0000000000ff782f */ /* 0x000fe20003800000 */
[----:B------:R-:W-:-:S12]  /*0520*/  BSSY.RECONVERGENT B0, `(.L_x_9) ;  /* 0x0000087000007945 */ /* 0x000fd80003800200 */
[----:B------:R-:W-:Y:S05]  /*0530*/  @!P0 BRA `(.L_x_10) ;  /* 0x0000000800148947 */ /* 0x000fea0003800000 */
[----:B------:R-:W1:Y:S01]  /*0540*/  S2UR UR5, SR_CgaCtaId ;  /* 0x00000000000579c3 */ /* 0x000e620000008800 */
[----:B------:R-:W-:Y:S01]  /*0550*/  UMOV UR7, 0x400 ;  /* 0x0000040000077882 */ /* 0x000fe20000000000 */
[----:B------:R-:W-:Y:S02]  /*0560*/  UMOV UR4, 0x1 ;  /* 0x0000000100047882 */ /* 0x000fe40000000000 */
[----:B------:R-:W-:-:S04]  /*0570*/  UIADD3 UR10, UPT, UPT, -UR4, 0x100000, URZ ;  /* 0x00100000040a7890 */ /* 0x000fc8000fffe1ff */
[----:B------:R-:W-:Y:S02]  /*0580*/  USHF.L.U32 UR11, UR10, 0xb, URZ ;  /* 0x0000000b0a0b7899 */ /* 0x000fe400080006ff */
[----:B------:R-:W-:Y:S02]  /*0590*/  USHF.L.U32 UR10, UR10, 0x1, URZ ;  /* 0x000000010a0a7899 */ /* 0x000fe400080006ff */
[----:B-1----:R-:W-:Y:S01]  /*05a0*/  ULEA UR5, UR5, UR7, 0x18 ;  /* 0x0000000705057291 */ /* 0x002fe2000f8ec0ff */
[----:B------:R-:W1:Y:S11]  /*05b0*/  FENCE.VIEW.ASYNC.S ;  /* 0x00000000000073c6 */ /* 0x000e760000000000 */
[----:B-1----:R1:W4:Y:S01]  /*05c0*/  SYNCS.EXCH.64 URZ, [UR5], UR10 ;  /* 0x0000000a05ff75b2 */ /* 0x0023220008000100 */
[----:B------:R1:W1:Y:S01]  /*05d0*/  SYNCS.EXCH.64 URZ, [UR5+0x1f0], UR10 ;  /* 0x0001f00a05ff75b2 */ /* 0x0002620008000100 */
        /* <DEDUP_REMOVED lines=122> */
[----:B----4-:R-:W-:Y:S01]  /*0d80*/  NOP ;  /* 0x0000000000007918 */ /* 0x010fe20000000000 */
.L_x_10:
[----:B-1----:R-:W-:Y:S05]  /*0d90*/  BSYNC.RECONVERGENT B0 ;  /* 0x0000000000007941 */ /* 0x002fea0003800200 */
.L_x_9:
[----:B------:R-:W1:Y:S01]  /*0da0*/  SHFL.IDX PT, R2, R73, RZ, 0x1f ;  /* 0x00001fff49027589 */ /* 0x000e6200000e0000 */
[----:B------:R-:W-:Y:S01]  /*0db0*/  NOP ;  /* 0x0000000000007918 */ /* 0x000fe20000000000 */
[----:B-1----:R-:W-:-:S13]  /*0dc0*/  ISETP.NE.AND P0, PT, R2, 0x1, PT ;  /* 0x000000010200780c */ /* 0x002fda0003f05270 */
[----:B------:R-:W-:Y:S05]  /*0dd0*/  @P0 BRA `(.L_x_11) ;  /* 0x0000000000400947 */ /* 0x000fea0003800000 */
[----:B------:R-:W1:Y:S01]  /*0de0*/  S2UR UR7, SR_CgaCtaId ;  /* 0x00000000000779c3 */ /* 0x000e620000008800 */
[----:B------:R-:W-:Y:S01]  /*0df0*/  UMOV UR9, 0x400 ;  /* 0x0000040000097882 */ /* 0x000fe20000000000 */
[----:B------:R-:W-:Y:S01]  /*0e00*/  UMOV UR5, 0x20 ;  /* 0x0000002000057882 */ /* 0x000fe20000000000 */
[----:B------:R-:W-:Y:S01]  /*0e10*/  UMOV UR4, 0x80 ;  /* 0x0000008000047882 */ /* 0x000fe20000000000 */
[----:B------:R-:W-:-:S04]  /*0e20*/  UIADD3 UR10, UPT, UPT, -UR5, 0x100000, URZ ;  /* 0x00100000050a7890 */ /* 0x000fc8000fffe1ff */
[----:B------:R-:W-:Y:S02]  /*0e30*/  USHF.L.U32 UR11, UR10, 0xb, URZ ;  /* 0x0000000b0a0b7899 */ /* 0x000fe400080006ff */
[----:B------:R-:W-:Y:S02]  /*0e40*/  USHF.L.U32 UR10, UR10, 0x1, URZ ;  /* 0x000000010a0a7899 */ /* 0x000fe400080006ff */
[----:B------:R-:W-:-:S04]  /*0e50*/  UIADD3 UR4, UPT, UPT, -UR4, 0x100000, URZ ;  /* 0x0010000004047890 */ /* 0x000fc8000fffe1ff */
[----:B------:R-:W-:Y:S02]  /*0e60*/  USHF.L.U32 UR5, UR4, 0xb, URZ ;  /* 0x0000000b04057899 */ /* 0x000fe400080006ff */
[----:B------:R-:W-:Y:S01]  /*0e70*/  USHF.L.U32 UR4, UR4, 0x1, URZ ;  /* 0x0000000104047899 */ /* 0x000fe200080006ff */
[----:B------:R-:W-:Y:S01]  /*0e80*/  ELECT P0, URZ, PT ;  /* 0x0000000000ff782f */ /* 0x000fe20003800000 */
[----:B-1----:R-:W-:Y:S01]  /*0e90*/  ULEA UR7, UR7, UR9, 0x18 ;  /* 0x0000000907077291 */ /* 0x002fe2000f8ec0ff */
[----:B------:R-:W1:Y:S11]  /*0ea0*/  FENCE.VIEW.ASYNC.S ;  /* 0x00000000000073c6 */ /* 0x000e760000000000 */
[----:B-1----:R1:W4:Y:S01]  /*0eb0*/  SYNCS.EXCH.64 URZ, [UR7+0x3e0], UR10 ;  /* 0x0003e00a07ff75b2 */ /* 0x0023220008000100 */
[----:B------:R1:W1:Y:S01]  /*0ec0*/  SYNCS.EXCH.64 URZ, [UR7+0x3e8], UR4 ;  /* 0x0003e80407ff75b2 */ /* 0x0002620008000100 */
[----:B------:R-:W-:Y:S01]  /*0ed0*/  NOP ;  /* 0x0000000000007918 */ /* 0x000fe20000000000 */
.L_x_11:
[----:B------:R-:W2:Y:S01]  /*0ee0*/  SHFL.IDX PT, R2, R73, RZ, 0x1f ;  /* 0x00001fff49027589 */ /* 0x000ea200000e0000 */
[----:B------:R-:W-:Y:S01]  /*0ef0*/  NOP ;  /* 0x0000000000007918 */ /* 0x000fe20000000000 */
[----:B--2---:R-:W-:-:S13]  /*0f00*/  ISETP.NE.AND P0, PT, R2, 0x3, PT ;  /* 0x000000030200780c */ /* 0x004fda0003f05270 */
[----:B------:R-:W-:Y:S05]  /*0f10*/  @P0 BRA `(.L_x_12) ;  /* 0x0000000000300947 */ /* 0x000fea0003800000 */
[----:B-1----:R-:W1:Y:S01]  /*0f20*/  S2UR UR5, SR_CgaCtaId ;  /* 0x00000000000579c3 */ /* 0x002e620000008800 */
[----:B------:R-:W-:Y:S01]  /*0f30*/  UMOV UR7, 0x400 ;  /* 0x0000040000077882 */ /* 0x000fe20000000000 */
[----:B------:R-:W-:Y:S01]  /*0f40*/  UMOV UR4, 0x20 ;  /* 0x0000002000047882 */ /* 0x000fe20000000000 */
[----:B------:R-:W-:Y:S01]  /*0f50*/  ELECT P0, URZ, PT ;  /* 0x0000000000ff782f */ /* 0x000fe20003800000 */
[----:B------:R-:W-:-:S04]  /*0f60*/  UIADD3 UR10, UPT, UPT, -UR4, 0x100000, URZ ;  /* 0x00100000040a7890 */ /* 0x000fc8000fffe1ff */
[----:B------:R-:W-:Y:S02]  /*0f70*/  USHF.L.U32 UR11, UR10, 0xb, URZ ;  /* 0x0000000b0a0b7899 */ /* 0x000fe400080006ff */
[----:B------:R-:W-:Y:S02]  /*0f80*/  USHF.L.U32 UR10, UR10, 0x1, URZ ;  /* 0x000000010a0a7899 */ /* 0x000fe400080006ff */
[----:B-1----:R-:W-:Y:S01]  /*0f90*/  ULEA UR5, UR5, UR7, 0x18 ;  /* 0x0000000705057291 */ /* 0x002fe2000f8ec0ff */
[----:B------:R-:W1:Y:S11]  /*0fa0*/  FENCE.VIEW.ASYNC.S ;  /* 0x00000000000073c6 */ /* 0x000e760000000000 */
[----:B-1----:R2:W1:Y:S01]  /*0fb0*/  SYNCS.EXCH.64 URZ, [UR5+0x3f0], UR10 ;  /* 0x0003f00a05ff75b2 */ /* 0x0024620008000100 */
[----:B------:R2:W1:Y:S02]  /*0fc0*/  SYNCS.EXCH.64 URZ, [UR5+0x3f8], UR10 ;  /* 0x0003f80a05ff75b2 */ /* 0x0004640008000100 */
[----:B--2---:R-:W-:Y:S01]  /*0fd0*/  NOP ;  /* 0x0000000000007918 */ /* 0x004fe20000000000 */
.L_x_12:
[----:B------:R-:W2:Y:S01]  /*0fe0*/  SHFL.IDX PT, R2, R73, RZ, 0x1f ;  /* 0x00001fff49027589 */ /* 0x000ea200000e0000 */
[----:B------:R-:W-:Y:S01]  /*0ff0*/  NOP ;  /* 0x0000000000007918 */ /* 0x000fe20000000000 */
[----:B--2---:R-:W-:-:S13]  /*1000*/  ISETP.NE.AND P0, PT, R2, 0x4, PT ;  /* 0x000000040200780c */ /* 0x004fda0003f05270 */
[----:B------:R-:W-:Y:S05]  /*1010*/  @P0 BRA `(.L_x_13) ;  /* 0x00000000004c0947 */ /* 0x000fea0003800000 */
[----:B-1----:R-:W1:Y:S01]  /*1020*/  S2UR UR5, SR_CgaCtaId ;  /* 0x00000000000579c3 */ /* 0x002e620000008800 */
[----:B------:R-:W-:Y:S01]  /*1030*/  UMOV UR9, 0x100 ;  /* 0x0000010000097882 */ /* 0x000fe20000000000 */
[----:B------:R-:W-:Y:S01]  /*1040*/  UMOV UR7, 0x400 ;  /* 0x0000040000077882 */ /* 0x000fe20000000000 */
[----:B------:R-:W-:Y:S01]  /*1050*/  USEL UR9, UR9, 0xe0, UP2 ;  /* 0x000000e009097887 */ /* 0x000fe20009000000 */
[----:B------:R-:W-:Y:S01]  /*1060*/  UMOV UR4, 0x1 ;  /* 0x0000000100047882 */ /* 0x000fe20000000000 */
[----:B------:R-:W-:Y:S01]  /*1070*/  ELECT P0, URZ, PT ;  /* 0x0000000000ff782f */ /* 0x000fe20003800000 */
[----:B------:R-:W-:-:S04]  /*1080*/  UIADD3 UR10, UPT, UPT, -UR4, 0x100000, URZ ;  /* 0x00100000040a7890 */ /* 0x000fc8000fffe1ff */
[----:B------:R-:W-:Y:S02]  /*1090*/  USHF.L.U32 UR11, UR10, 0xb, URZ ;  /* 0x0000000b0a0b7899 */ /* 0x000fe400080006ff */
[----:B------:R-:W-:Y:S02]  /*10a0*/  USHF.L.U32 UR10, UR10, 0x1, URZ ;  /* 0x000000010a0a7899 */ /* 0x000fe400080006ff */
[----:B------:R-:W-:-:S04]  /*10b0*/  UIADD3 UR12, UPT, UPT, -UR9, 0x100000, URZ ;  /* 0x00100000090c7890 */ /* 0x000fc8000fffe1ff */
[----:B------:R-:W-:Y:S02]  /*10c0*/  USHF.L.U32 UR13, UR12, 0xb, URZ ;  /* 0x0000000b0c0d7899 */ /* 0x000fe400080006ff */
[----:B------:R-:W-:Y:S02]  /*10d0*/  USHF.L.U32 UR12, UR12, 0x1, URZ ;  /* 0x000000010c0c7899 */ /* 0x000fe400080006ff */
[----:B-1----:R-:W-:Y:S01]  /*10e0*/  ULEA UR5, UR5, UR7, 0x18 ;  /* 0x0000000705057291 */ /* 0x002fe2000f8ec0ff */
[----:B------:R-:W1:Y:S11]  /*10f0*/  FENCE.VIEW.ASYNC.S ;  /* 0x00000000000073c6 */ /* 0x000e760000000000 */
[----:B-1----:R2:W1:Y:S01]  /*1100*/  SYNCS.EXCH.64 URZ, [UR5+0x400], UR10 ;  /* 0x0004000a05ff75b2 */ /* 0x0024620008000100 */
[----:B------:R2:W1:Y:S01]  /*1110*/  SYNCS.EXCH.64 URZ, [UR5+0x410], UR12 ;  /* 0x0004100c05ff75b2 */ /* 0x0004620008000100 */
[----:B------:R2:W1:Y:S01]  /*1120*/  SYNCS.EXCH.64 URZ, [UR5+0x408], UR10 ;  /* 0x0004080a05ff75b2 */ /* 0x0004620008000100 */
[----:B------:R2:W1:Y:S02]  /*1130*/  SYNCS.EXCH.64 URZ, [UR5+0x418], UR12 ;  /* 0x0004180c05ff75b2 */ /* 0x0004640008000100 */
[----:B--2---:R-:W-:Y:S01]  /*1140*/  NOP ;  /* 0x0000000000007918 */ /* 0x004fe20000000000 */
.L_x_13:
[----:B------:R-:W2:Y:S01]  /*1150*/  SHFL.IDX PT, R2, R73, RZ, 0x1f ;  /* 0x00001fff49027589 */ /* 0x000ea200000e0000 */
[----:B------:R-:W-:Y:S01]  /*1160*/  NOP ;  /* 0x0000000000007918 */ /* 0x000fe20000000000 */
[----:B--2---:R-:W-:-:S13]  /*1170*/  ISETP.NE.AND P0, PT, R2, 0x5, PT ;  /* 0x000000050200780c */ /* 0x004fda0003f05270 */
[----:B------:R-:W-:Y:S05]  /*1180*/  @P0 BRA `(.L_x_14) ;  /* 0x0000000000580947 */ /* 0x000fea0003800000 */
[----:B-1----:R-:W1:Y:S01]  /*1190*/  S2UR UR7, SR_CgaCtaId ;  /* 0x00000000000779c3 */ /* 0x002e620000008800 */
        /* <DEDUP_REMOVED lines=12> */
[----:B-1----:R2:W1:Y:S01]  /*1260*/  SYNCS.EXCH.64 URZ, [UR7+0x420], UR10 ;  /* 0x0004200a07ff75b2 */ /* 0x0024620008000100 */
[----:B------:R2:W1:Y:S01]  /*1270*/  SYNCS.EXCH.64 URZ, [UR7+0x440], UR4 ;  /* 0x0004400407ff75b2 */ /* 0x0004620008000100 */
[----:B------:R2:W1:Y:S01]  /*1280*/  SYNCS.EXCH.64 URZ, [UR7+0x428], UR10 ;  /* 0x0004280a07ff75b2 */ /* 0x0004620008000100 */
[----:B------:R2:W1:Y:S01]  /*1290*/  SYNCS.EXCH.64 URZ, [UR7+0x448], UR4 ;  /* 0x0004480407ff75b2 */ /* 0x0004620008000100 */
[----:B------:R2:W1:Y:S01]  /*12a0*/  SYNCS.EXCH.64 URZ, [UR7+0x430], UR10 ;  /* 0x0004300a07ff75b2 */ /* 0x0004620008000100 */
[----:B------:R2:W1:Y:S01]  /*12b0*/  SYNCS.EXCH.64 URZ, [UR7+0x450], UR4 ;  /* 0x0004500407ff75b2 */ /* 0x0004620008000100 */
[----:B------:R2:W1:Y:S01]  /*12c0*/  SYNCS.EXCH.64 URZ, [UR7+0x438], UR10 ;  /* 0x0004380a07ff75b2 */ /* 0x0004620008000100 */
[----:B------:R2:W1:Y:S02]  /*12d0*/  SYNCS.EXCH.64 URZ, [UR7+0x458], UR4 ;  /* 0x0004580407ff75b2 */ /* 0x0004640008000100 */
[----:B--2---:R-:W-:Y:S01]  /*12e0*/  NOP ;  /* 0x0000000000007918 */ /* 0x004fe20000000000 */
.L_x_14:
        /* <DEDUP_REMOVED lines=18> */
.L_x_15:
[----:B-1----:R-:W1:Y:S01]  /*1410*/  S2UR UR5, SR_CTAID.X ;  /* 0x00000000000579c3 */ /* 0x002e620000002500 */
[----:B------:R-:W-:-:S05]  /*1420*/  CS2R.32 R67, SR_CgaSize ;  /* 0x0000000000437805 */ /* 0x000fca0000008a00 */
[----:B------:R-:W-:-:S05]  /*1430*/  IMAD R67, R67, -0xa0, RZ ;  /* 0xffffff6043437824 */ /* 0x000fca00078e02ff */
[----:B------:R-:W-:-:S14]  /*1440*/  R2UR UR9, R67 ;  /* 0x00000000430972ca */ /* 0x000fdc00000e0000 */
[----:B------:R-:W2:Y:S01]  /*1450*/  LDCU UR9, c[0x0][UR9+0x2b0] ;  /* 0x00005600090977ac */ /* 0x000ea20008000800 */
[----:B------:R-:W-:Y:S01]  /*1460*/  NOP ;  /* 0x0000000000007918 */ /* 0x000fe20000000000 */
[----:B------:R-:W-:-:S05]  /*1470*/  CS2R.32 R67, SR_CgaSize ;  /* 0x0000000000437805 */ /* 0x000fca0000008a00 */
[----:B------:R-:W-:-:S05]  /*1480*/  IMAD R67, R67, -0xa0, RZ ;  /* 0xffffff6043437824 */ /* 0x000fca00078e02ff */
[----:B------:R-:W-:-:S14]  /*1490*/  R2UR UR7, R67 ;  /* 0x00000000430772ca */ /* 0x000fdc00000e0000 */
[----:B------:R-:W3:Y:S01]  /*14a0*/  LDCU UR7, c[0x0][UR7+0x2b4] ;  /* 0x00005680070777ac */ /* 0x000ee20008000800 */
[----:B------:R-:W4:Y:S08]  /*14b0*/  S2UR UR4, SR_CTAID.Y ;  /* 0x00000000000479c3 */ /* 0x000f300000002600 */
[----:B------:R-:W3:Y:S01]  /*14c0*/  LDC R9, c[0x0][0xb24] ;  /* 0x0002c900ff097b82 */ /* 0x000ee20000000800 */
[----:B-1----:R-:W-:-:S02]  /*14d0*/  I2FP.F32.U32 R4, UR5 ;  /* 0x0000000500047c45 */ /* 0x002fc40008201000 */
[----:B------:R-:W-:-:S05]  /*14e0*/  CS2R.32 R5, SR_CgaSize ;  /* 0x0000000000057805 */ /* 0x000fca0000008a00 */
[----:B------:R-:W-:-:S06]  /*14f0*/  IMAD R5, R5, -0xa0, RZ ;  /* 0xffffff6005057824 */ /* 0x000fcc00078e02ff */
[----:B------:R-:W1:Y:S01]  /*1500*/  LDC R5, c[0x0][R5+0x2a0] ;  /* 0x0000a80005057b82 */ /* 0x000e620000000800 */
[----:B------:R-:W-:Y:S01]  /*1510*/  MOV R67, UR5 ;  /* 0x0000000500437c02 */ /* 0x000fe20008000f00 */
[----:B--2---:R-:W-:Y:S01]  /*1520*/  FMUL R4, R4, UR9 ;  /* 0x0000000904047c20 */ /* 0x004fe20008400000 */
[----:B----4-:R-:W-:Y:S02]  /*1530*/  I2FP.F32.U32 R2, UR4 ;  /* 0x0000000400027c45 */ /* 0x010fe40008201000 */
[----:B------:R-:W-:-:S05]  /*1540*/  CS2R.32 R3, SR_CgaSize ;  /* 0x0000000000037805 */ /* 0x000fca0000008a00 */
[----:B------:R-:W-:-:S06]  /*1550*/  IMAD R3, R3, -0xa0, RZ ;  /* 0xffffff6003037824 */ /* 0x000fcc00078e02ff */
[----:B------:R-:W2:Y:S01]  /*1560*/  LDC R3, c[0x0][R3+0x2a4] ;  /* 0x0000a90003037b82 */ /* 0x000ea20000000800 */
[----:B------:R-:W4:Y:S01]  /*1570*/  F2I.U32.TRUNC.NTZ R66, R4 ;  /* 0x0000000400427305 */ /* 0x000f22000020f000 */
[----:B------:R-:W-:Y:S01]  /*1580*/  MOV R65, UR4 ;  /* 0x0000000400417c02 */ /* 0x000fe20008000f00 */
[----:B---3--:R-:W-:-:S05]  /*1590*/  FMUL R2, R2, UR7 ;  /* 0x0000000702027c20 */ /* 0x008fca0008400000 */
[----:B------:R-:W-:Y:S01]  /*15a0*/  BAR.SYNC.DEFER_BLOCKING 0x0 ;  /* 0x0000000000007b1d */ /* 0x000fe20000010000 */
[----:B------:R-:W-:-:S05]  /*15b0*/  ISETP.GE.AND P0, PT, R9, 0x1, PT ;  /* 0x000000010900780c */ /* 0x000fca0003f06270 */
[----:B------:R-:W3:Y:S02]  /*15c0*/  F2I.U32.TRUNC.NTZ R64, R2 ;  /* 0x0000000200407305 */ /* 0x000ee4000020f000 */
[----:B------:R-:W2:Y:S01]  /*15d0*/  S2UR UR36, SR_CTAID.Z ;  /* 0x00000000002479c3 */ /* 0x000ea20000002700 */
[----:B----4-:R-:W-:-:S05]  /*15e0*/  IADD3 R66, PT, PT, -R66, RZ, RZ ;  /* 0x000000ff42427210 */ /* 0x010fca0007ffe1ff */
[----:B-1----:R-:W-:Y:S01]  /*15f0*/  IMAD R66, R5, R66, UR5 ;  /* 0x0000000505427e24 */ /* 0x002fe2000f8e0242 */
[----:B---3--:R-:W-:-:S05]  /*1600*/  IADD3 R64, PT, PT, -R64, RZ, RZ ;  /* 0x000000ff40407210 */ /* 0x008fca0007ffe1ff */
[----:B--2---:R-:W-:Y:S01]  /*1610*/  IMAD R64, R3, R64, UR4 ;  /* 0x0000000403407e24 */ /* 0x004fe2000f8e0240 */
[----:B------:R-:W-:Y:S06]  /*1620*/  @!P0 BRA `(.L_x_16) ;  /* 0x0000000000b88947 */ /* 0x000fec0003800000 */
[----:B------:R-:W1:Y:S01]  /*1630*/  LDC.64 R4, c[0x0][0xb18] ;  /* 0x0002c600ff047b82 */ /* 0x000e620000000a00 */
[----:B------:R-:W-:-:S07]  /*1640*/  ISETP.NE.AND P0, PT, R9, 0x1, PT ;  /* 0x000000010900780c */ /* 0x000fce0003f05270 */
[----:B------:R-:W2:Y:S08]  /*1650*/  LDC R10, c[0x0][0xb0c] ;  /* 0x0002c300ff0a7b82 */ /* 0x000eb00000000800 */
[----:B------:R-:W3:Y:S08]  /*1660*/  LDC R11, c[0x0][0x370] ;  /* 0x0000dc00ff0b7b82 */ /* 0x000ef00000000800 */
[----:B------:R-:W4:Y:S01]  /*1670*/  LDC R12, c[0x0][0x374] ;  /* 0x0000dd00ff0c7b82 */ /* 0x000f220000000800 */
[----:B-1----:R-:W-:-:S07]  /*1680*/  ISETP.NE.AND P1, PT, R4, 0x1, PT ;  /* 0x000000010400780c */ /* 0x002fce0003f25270 */
[----:B------:R-:W3:Y:S01]  /*1690*/  LDC.64 R6, c[0x0][0xb10] ;  /* 0x0002c400ff067b82 */ /* 0x000ee20000000a00 */
[----:B--2---:R-:W-:-:S07]  /*16a0*/  ISETP.NE.AND P2, PT, R10, 0x1, PT ;  /* 0x000000010a00780c */ /* 0x004fce0003f45270 */
[----:B------:R-:W1:Y:S08]  /*16b0*/  LDC R8, c[0x0][0xb20] ;  /* 0x0002c800ff087b82 */ /* 0x000e700000000800 */
[----:B------:R-:W2:Y:S01]  /*16c0*/  LDC.64 R2, c[0x0][0xb28] ;  /* 0x0002ca00ff027b82 */ /* 0x000ea20000000a00 */
[----:B----4-:R-:W-:-:S04]  /*16d0*/  IMAD.HI.U32 R13, R12, R5, RZ ;  /* 0x000000050c0d7227 */ /* 0x010fc800078e00ff */
[----:B------:R-:W-:-:S04]  /*16e0*/  IMAD.HI.U32 R5, R65, R5, RZ ;  /* 0x0000000541057227 */ /* 0x000fc800078e00ff */
[----:B---3--:R-:W-:-:S04]  /*16f0*/  IMAD.HI.U32 R14, R11, R6, RZ ;  /* 0x000000060b0e7227 */ /* 0x008fc800078e00ff */
[----:B------:R-:W-:Y:S01]  /*1700*/  IMAD.HI.U32 R16, R67, R6, RZ ;  /* 0x0000000643107227 */ /* 0x000fe200078e00ff */
[-C--:B------:R-:W-:Y:S02]  /*1710*/  @P2 SHF.R.U32.HI R11, RZ, R7.reuse, R14 ;  /* 0x00000007ff0b2219 */ /* 0x080fe4000001160e */
[-C--:B-1----:R-:W-:Y:S02]  /*1720*/  @P1 SHF.R.U32.HI R12, RZ, R8.reuse, R13 ;  /* 0x00000008ff0c1219 */ /* 0x082fe4000001160d */
[----:B------:R-:W-:Y:S02]  /*1730*/  SHF.R.U32.HI R8, RZ, R8, R5 ;  /* 0x00000008ff087219 */ /* 0x000fe40000011605 */
[----:B------:R-:W-:Y:S02]  /*1740*/  SHF.R.U32.HI R16, RZ, R7, R16 ;  /* 0x00000007ff107219 */ /* 0x000fe40000011610 */
[----:B------:R-:W-:Y:S01]  /*1750*/  SEL R5, R65, R8, !P1 ;  /* 0x0000000841057207 */ /* 0x000fe20004800000 */
[----:B--2---:R-:W-:Y:S01]  /*1760*/  IMAD.HI.U32 R14, R12, R2, RZ ;  /* 0x000000020c0e7227 */ /* 0x004fe200078e00ff */
[----:B------:R-:W-:-:S03]  /*1770*/  SEL R7, R67, R16, !P2 ;  /* 0x0000001043077207 */ /* 0x000fc60005000000 */
[----:B------:R-:W-:Y:S01]  /*1780*/  IMAD.HI.U32 R6, R11, R2, RZ ;  /* 0x000000020b067227 */ /* 0x000fe200078e00ff */
[----:B------:R-:W-:-:S04]  /*1790*/  @P0 SHF.R.U32.HI R12, RZ, R3, R14 ;  /* 0x00000003ff0c0219 */ /* 0x000fc8000001160e */
[----:B------:R-:W-:Y:S01]  /*17a0*/  @P0 SHF.R.U32.HI R11, RZ, R3, R6 ;  /* 0x00000003ff0b0219 */ /* 0x000fe20000011606 */
[----:B------:R-:W-:-:S04]  /*17b0*/  IMAD R12, R12, R9, RZ ;  /* 0x000000090c0c7224 */ /* 0x000fc800078e02ff */
[----:B------:R-:W-:Y:S01]  /*17c0*/  IMAD R6, R11, R9, RZ ;  /* 0x000000090b067224 */ /* 0x000fe200078e02ff */
[----:B------:R-:W-:-:S04]  /*17d0*/  ISETP.GE.AND P1, PT, R5, R12, PT ;  /* 0x0000000c0500720c */ /* 0x000fc80003f26270 */
[----:B------:R-:W-:Y:S01]  /*17e0*/  ISETP.GE.OR P1, PT, R7, R6, P1 ;  /* 0x000000060700720c */ /* 0x000fe20000f26670 */
[----:B------:R-:W-:-:S05]  /*17f0*/  IMAD.HI.U32 R6, R5, R2, RZ ;  /* 0x0000000205067227 */ /* 0x000fca00078e00ff */
[----:B------:R-:W-:-:S04]  /*1800*/  SHF.R.U32.HI R6, RZ, R3, R6 ;  /* 0x00000003ff067219 */ /* 0x000fc80000011606 */
[----:B------:R-:W-:-:S03]  /*1810*/  SEL R6, R5, R6, !P0 ;  /* 0x0000000605067207 */ /* 0x000fc60004000000 */
[----:B------:R-:W-:Y:S01]  /*1820*/  @!P1 IMAD.HI.U32 R8, R7, R2, RZ ;  /* 0x0000000207089227 */ /* 0x000fe200078e00ff */
[----:B------:R-:W-:-:S04]  /*1830*/  IADD3 R2, PT, PT, -R6, RZ, RZ ;  /* 0x000000ff06027210 */ /* 0x000fc80007ffe1ff */
[----:B------:R-:W-:Y:S01]  /*1840*/  @!P1 SHF.R.U32.HI R8, RZ, R3, R8 ;  /* 0x00000003ff089219 */ /* 0x000fe20000011608 */
[----:B------:R-:W-:-:S03]  /*1850*/  IMAD R2, R9, R2, R5 ;  /* 0x0000000209027224 */ /* 0x000fc600078e0205 */
[----:B------:R-:W-:Y:S02]  /*1860*/  @!P1 SEL R3, R7, R8, !P0 ;  /* 0x0000000807039207 */ /* 0x000fe40004000000 */
[----:B------:R-:W-:-:S03]  /*1870*/  IADD3 R8, PT, PT, -R5, RZ, RZ ;  /* 0x000000ff05087210 */ /* 0x000fc60007ffe1ff */
[--C-:B------:R-:W-:Y:S02]  /*1880*/  @!P1 IMAD.IADD R6, R6, 0x1, -R3.reuse ;  /* 0x0000000106069824 */ /* 0x100fe400078e0a03 */
[----:B------:R-:W-:Y:S01]  /*1890*/  @!P1 IMAD R3, R2, R11, R3 ;  /* 0x0000000b02039224 */ /* 0x000fe200078e0203 */
[----:B------:R-:W-:Y:S01]  /*18a0*/  IADD3 R2, PT, PT, -R7, RZ, RZ ;  /* 0x000000ff07027210 */ /* 0x000fe20007ffe1ff */
[----:B------:R-:W-:Y:S02]  /*18b0*/  @!P1 IMAD R5, R6, R9, R7 ;  /* 0x0000000906059224 */ /* 0x000fe400078e0207 */
[----:B------:R-:W-:Y:S02]  /*18c0*/  IMAD R8, R4, R8, R65 ;  /* 0x0000000804087224 */ /* 0x000fe400078e0241 */
[----:B------:R-:W-:Y:S02]  /*18d0*/  @!P1 IMAD.MOV.U32 R7, RZ, RZ, R3 ;  /* 0x000000ffff079224 */ /* 0x000fe400078e0003 */
[----:B------:R-:W-:-:S02]  /*18e0*/  IMAD R2, R10, R2, R67 ;  /* 0x000000020a027224 */ /* 0x000fc400078e0243 */
[----:B------:R-:W-:Y:S02]  /*18f0*/  IMAD R65, R5, R4, R8 ;  /* 0x0000000405417224 */ /* 0x000fe400078e0208 */
[----:B------:R-:W-:Y:S02]  /*1900*/  IMAD R67, R7, R10, R2 ;  /* 0x0000000a07437224 */ /* 0x000fe400078e0202 */
.L_x_16:
[----:B------:R-:W1:Y:S01]  /*1910*/  LDCU UR4, c[0x0][0xb30] ;  /* 0x00016600ff0477ac */ /* 0x000e620008000800 */
[----:B------:R-:W2:Y:S08]  /*1920*/  S2UR UR37, SR_CgaCtaId ;  /* 0x00000000002579c3 */ /* 0x000eb00000008800 */
[----:B------:R-:W3:Y:S01]  /*1930*/  LDC R22, c[0x0][0xb24] ;  /* 0x0002c900ff167b82 */ /* 0x000ee20000000800 */
[----:B-1----:R-:W-:-:S09]  /*1940*/  UISETP.NE.AND UP1, UPT, UR4, 0x1, UPT ;  /* 0x000000010400788c */ /* 0x002fd2000bf25270 */
[----:B--2---:R-:W-:Y:S05]  /*1950*/  BRA.U UP1, `(.L_x_17) ;  /* 0x0000000101407547 */ /* 0x004fea000b800000 */
[----:B------:R-:W1:Y:S08]  /*1960*/  LDC.64 R4, c[0x0][0xb10] ;  /* 0x0002c400ff047b82 */ /* 0x000e700000000a00 */
[----:B------:R-:W2:Y:S08]  /*1970*/  LDC.64 R2, c[0x0][0xb18] ;  /* 0x0002c600ff027b82 */ /* 0x000eb00000000a00 */
[----:B------:R-:W4:Y:S08]  /*1980*/  LDC R6, c[0x0][0xb20] ;  /* 0x0002c800ff067b82 */ /* 0x000f300000000800 */
[----:B------:R-:W3:Y:S01]  /*1990*/  LDC R8, c[0x0][0xb0c] ;  /* 0x0002c300ff087b82 */ /* 0x000ee20000000800 */
[----:B-1----:R-:W-:-:S05]  /*19a0*/  IMAD.HI.U32 R4, R67, R4, RZ ;  /* 0x0000000443047227 */ /* 0x002fca00078e00ff */
[----:B------:R-:W-:Y:S01]  /*19b0*/  SHF.R.U32.HI R4, RZ, R5, R4 ;  /* 0x00000005ff047219 */ /* 0x000fe20000011604 */
[----:B--2---:R-:W-:Y:S01]  /*19c0*/  IMAD.HI.U32 R3, R65, R3, RZ ;  /* 0x0000000341037227 */ /* 0x004fe200078e00ff */
[----:B------:R-:W-:-:S04]  /*19d0*/  ISETP.NE.AND P0, PT, R2, 0x1, PT ;  /* 0x000000010200780c */ /* 0x000fc80003f05270 */
[----:B----4-:R-:W-:-:S04]  /*19e0*/  SHF.R.U32.HI R6, RZ, R6, R3 ;  /* 0x00000006ff067219 */ /* 0x010fc80000011603 */
[----:B------:R-:W-:Y:S02]  /*19f0*/  SEL R3, R65, R6, !P0 ;  /* 0x0000000641037207 */ /* 0x000fe40004000000 */
[----:B---3--:R-:W-:-:S04]  /*1a00*/  ISETP.NE.AND P1, PT, R8, 0x1, PT ;  /* 0x000000010800780c */ /* 0x008fc80003f25270 */
[----:B------:R-:W-:-:S05]  /*1a10*/  SEL R4, R67, R4, !P1 ;  /* 0x0000000443047207 */ /* 0x000fca0004800000 */
[----:B------:R-:W-:Y:S02]  /*1a20*/  IMAD.IADD R5, R3, 0x1, -R4 ;  /* 0x0000000103057824 */ /* 0x000fe400078e0a04 */
[----:B------:R-:W-:Y:S02]  /*1a30*/  IMAD.IADD R3, R4, 0x1, -R3 ;  /* 0x0000000104037824 */ /* 0x000fe400078e0a03 */
[----:B------:R-:W-:Y:S02]  /*1a40*/  IMAD R67, R5, R8, R67 ;  /* 0x0000000805437224 */ /* 0x000fe400078e0243 */
[----:B------:R-:W-:-:S07]  /*1a50*/  IMAD R65, R3, R2, R65 ;  /* 0x0000000203417224 */ /* 0x000fce00078e0241 */
.L_x_17:
[----:B------:R-:W-:Y:S01]  /*1a60*/  BAR.SYNC.DEFER_BLOCKING 0x0 ;  /* 0x0000000000007b1d */ /* 0x000fe20000010000 */
[----:B------:R-:W-:Y:S01]  /*1a70*/  UISETP.NE.AND UP1, UPT, UR8, 0x2, UPT ;  /* 0x000000020800788c */ /* 0x000fe2000bf25270 */
[----:B------:R-:W-:Y:S02]  /*1a80*/  ISETP.NE.OR P5, PT, R0, 0x2, !P5 ;  /* 0x000000020000780c */ /* 0x000fe40006fa5670 */
[----:B------:R-:W-:-:S06]  /*1a90*/  LOP3.LUT R2, R78, 0x1f, RZ, 0xc0, !PT ;  /* 0x0000001f4e027812 */ /* 0x000fcc00078ec0ff */
[----:B------:R-:W-:Y:S05]  /*1aa0*/  BRA.U UP1, `(.L_x_18) ;  /* 0x0000001101387547 */ /* 0x000fea000b800000 */
[----:B------:R-:W1:Y:S01]  /*1ab0*/  LDCU UR21, c[0x0][0x38c] ;  /* 0x00007180ff1577ac */ /* 0x000e620008000800 */
[----:B------:R-:W2:Y:S01]  /*1ac0*/  LDC R9, c[0x0][0x370] ;  /* 0x0000dc00ff097b82 */ /* 0x000ea20000000800 */
[----:B------:R-:W-:Y:S01]  /*1ad0*/  PLOP3.LUT P1, PT, PT, PT, UP2, 0x80, 0x8 ;  /* 0x000000000008781c */ /* 0x000fe20003f2f028 */
[----:B------:R-:W-:Y:S01]  /*1ae0*/  HFMA2 R12, -RZ, RZ, 0, 0 ;  /* 0x00000000ff0c7431 */ /* 0x000fe200000001ff */
[----:B------:R-:W-:Y:S01]  /*1af0*/  ISETP.EQ.OR P4, PT, R2, RZ, P5 ;  /* 0x000000ff0200720c */ /* 0x000fe20002f82670 */
[----:B------:R-:W-:Y:S01]  /*1b00*/  IMAD.MOV.U32 R15, RZ, RZ, 0x1 ;  /* 0x00000001ff0f7424 */ /* 0x000fe200078e00ff */
[----:B------:R-:W-:Y:S01]  /*1b10*/  PLOP3.LUT P1, PT, P1, PT, PT, 0x8, 0x80 ;  /* 0x000000000080781c */ /* 0x000fe20000f2e170 */
[----:B------:R-:W-:Y:S01]  /*1b20*/  IMAD.MOV.U32 R14, RZ, RZ, RZ ;  /* 0x000000ffff0e7224 */ /* 0x000fe200078e00ff */
[----:B------:R-:W-:Y:S01]  /*1b30*/  MOV R8, 0x1 ;  /* 0x0000000100087802 */ /* 0x000fe20000000f00 */
[----:B------:R-:W4:Y:S01]  /*1b40*/  LDC R0, c[0x0][0x374] ;  /* 0x0000dd00ff007b82 */ /* 0x000f220000000800 */
[----:B------:R-:W-:Y:S01]  /*1b50*/  IMAD.MOV.U32 R10, RZ, RZ, RZ ;  /* 0x000000ffff0a7224 */ /* 0x000fe200078e00ff */
[----:B------:R-:W2:Y:S01]  /*1b60*/  LDCU.64 UR24, c[0x0][0x348] ;  /* 0x00006900ff1877ac */ /* 0x000ea20008000a00 */
[----:B------:R-:W-:Y:S01]  /*1b70*/  UMOV UR14, URZ ;  /* 0x000000ff000e7c82 */ /* 0x000fe20008000000 */
[----:B-1----:R-:W-:-:S04]  /*1b80*/  UIADD3 UR5, UPT, UPT, UR21, 0x1f, URZ ;  /* 0x0000001f15057890 */ /* 0x002fc8000fffe0ff */
[----:B------:R-:W-:-:S04]  /*1b90*/  USHF.R.S32.HI UR4, URZ, 0x1f, UR5 ;  /* 0x0000001fff047899 */ /* 0x000fc80008011405 */
[----:B------:R-:W-:-:S04]  /*1ba0*/  ULEA.HI UR4, UR4, UR5, URZ, 0x5 ;  /* 0x0000000504047291 */ /* 0x000fc8000f8f28ff */
[----:B------:R-:W-:Y:S02]  /*1bb0*/  USHF.R.S32.HI UR23, URZ, 0x5, UR4 ;  /* 0x00000005ff177899 */ /* 0x000fe40008011404 */
[----:B------:R-:W-:Y:S02]  /*1bc0*/  UIADD3 UR4, UPT, UPT, UR21, -0x1, URZ ;  /* 0xffffffff15047890 */ /* 0x000fe4000fffe0ff */
[----:B------:R-:W-:Y:S02]  /*1bd0*/  UISETP.LT.U32.AND UP0, UPT, UR23, 0x3e, UPT ;  /* 0x0000003e1700788c */ /* 0x000fe4000bf01070 */
[----:B------:R-:W-:Y:S02]  /*1be0*/  UISETP.GE.U32.AND UP1, UPT, UR4, -0x3f, UPT ;  /* 0xffffffc10400788c */ /* 0x000fe4000bf26070 */
[----:B------:R-:W-:Y:S02]  /*1bf0*/  USEL UR22, UR23, 0x3e, UP0 ;  /* 0x0000003e17167887 */ /* 0x000fe40008000000 */
[----:B------:R-:W-:-:S02]  /*1c00*/  UIADD3 UR21, UPT, UPT, UR21, 0x3e, URZ ;  /* 0x0000003e15157890 */ /* 0x000fc4000fffe0ff */
[----:B------:R-:W-:Y:S02]  /*1c10*/  UIADD3 UR13, UPT, UPT, UR22, -0x1, URZ ;  /* 0xffffffff160d7890 */ /* 0x000fe4000fffe0ff */
[----:B------:R-:W-:-:S03]  /*1c20*/  UIADD3 UR15, UPT, UPT, UR23, -UR22, URZ ;  /* 0x80000016170f7290 */ /* 0x000fc6000fffe0ff */
[----:B------:R-:W-:-:S04]  /*1c30*/  @UP1 UIADD3 UR13, UPT, UPT, UR22, URZ, URZ ;  /* 0x000000ff160d1290 */ /* 0x000fc8000fffe0ff */
[----:B------:R-:W-:Y:S02]  /*1c40*/  UIADD3 UR7, UPT, UPT, UR13, 0x1, URZ ;  /* 0x000000010d077890 */ /* 0x000fe4000fffe0ff */
[----:B--2---:R-:W-:-:S12]  /*1c50*/  UIADD3 UR13, UPT, UPT, -UR13, URZ, URZ ;  /* 0x000000ff0d0d7290 */ /* 0x004fd8000fffe1ff */
.L_x_36:
[----:B------:R-:W-:Y:S01]  /*1c60*/  UISETP.NE.AND UP0, UPT, UR37, URZ, UPT ;  /* 0x000000ff2500728c */ /* 0x000fe2000bf05270 */
[----:B------:R-:W1:Y:S08]  /*1c70*/  S2UR UR37, SR_CgaCtaId ;  /* 0x00000000002579c3 */ /* 0x000e700000008800 */
[----:B------:R-:W-:Y:S05]  /*1c80*/  BRA.U UP0, `(.L_x_19) ;  /* 0x0000000100347547 */ /* 0x000fea000b800000 */
[----:B------:R-:W2:Y:S01]  /*1c90*/  S2R R2, SR_CgaCtaId ;  /* 0x0000000000027919 */ /* 0x000ea20000008800 */
[----:B------:R-:W-:-:S04]  /*1ca0*/  MOV R3, 0x400 ;  /* 0x0000040000037802 */ /* 0x000fc80000000f00 */
[----:B--2---:R-:W-:Y:S02]  /*1cb0*/  LEA R3, R2, R3, 0x18 ;  /* 0x0000000302037211 */ /* 0x004fe400078ec0ff */
[----:B------:R-:W-:-:S03]  /*1cc0*/  SHF.L.U32 R2, R8, 0x1f, RZ ;  /* 0x0000001f08027819 */ /* 0x000fc600000006ff */
[----:B------:R-:W-:-:S04]  /*1cd0*/  IMAD R3, R10, 0x8, R3 ;  /* 0x000000080a037824 */ /* 0x000fc800078e0203 */
[----:B------:R-:W2:Y:S02]  /*1ce0*/  SYNCS.PHASECHK.TRANS64.TRYWAIT P0, [R3+URZ+0x470], R2 ;  /* 0x00047002030075a7 */ /* 0x000ea400080011ff */
[----:B--2---:R-:W-:Y:S05]  /*1cf0*/  @!P0 BRA `(.L_x_20) ;  /* 0x0000004800648947 */ /* 0x004fea0003800000 */
.L_x_92:
[----:B------:R-:W-:Y:S01]  /*1d00*/  VIADD R10, R10, 0x1 ;  /* 0x000000010a0a7836 */ /* 0x000fe20000000000 */
[----:B------:R2:W-:Y:S04]  /*1d10*/  SYNCS.ARRIVE.TRANS64.A1T0 RZ, [R3+URZ+0x460], RZ ;  /* 0x000460ff03ff79a7 */ /* 0x0005e800081000ff */
[----:B------:R-:W-:-:S04]  /*1d20*/  ISETP.NE.AND P0, PT, R10, 0x2, PT ;  /* 0x000000020a00780c */ /* 0x000fc80003f05270 */
[----:B------:R-:W-:Y:S02]  /*1d30*/  SEL R10, R10, RZ, P0 ;  /* 0x000000ff0a0a7207 */ /* 0x000fe40000000000 */
[----:B--2---:R-:W-:-:S04]  /*1d40*/  SEL R3, RZ, 0x1, P0 ;  /* 0x00000001ff037807 */ /* 0x004fc80000000000 */
[----:B------:R-:W-:-:S07]  /*1d50*/  LOP3.LUT R8, R8, R3, RZ, 0x3c, !PT ;  /* 0x0000000308087212 */ /* 0x000fce00078e3cff */
.L_x_19:
[----:B------:R-:W-:Y:S01]  /*1d60*/  UMOV UR4, 0x400 ;  /* 0x0000040000047882 */ /* 0x000fe20000000000 */
[----:B------:R-:W-:Y:S01]  /*1d70*/  SHF.L.U32 R2, R15, 0x1f, RZ ;  /* 0x0000001f0f027819 */ /* 0x000fe200000006ff */
[----:B-1----:R-:W-:Y:S01]  /*1d80*/  ULEA UR4, UR37, UR4, 0x18 ;  /* 0x0000000425047291 */ /* 0x002fe2000f8ec0ff */
[----:B------:R-:W-:Y:S01]  /*1d90*/  R2UR UR35, R67 ;  /* 0x00000000432372ca */ /* 0x000fe200000e0000 */
[----:B------:R-:W-:Y:S01]  /*1da0*/  UISETP.GE.U32.AND UP0, UPT, UR21, 0x3f, UPT ;  /* 0x0000003f1500788c */ /* 0x000fe2000bf06070 */
[----:B------:R-:W-:Y:S01]  /*1db0*/  R2UR UR11, R65 ;  /* 0x00000000410b72ca */ /* 0x000fe200000e0000 */
[----:B------:R-:W-:Y:S01]  /*1dc0*/  ULEA UR5, UR14, UR4, 0x3 ;  /* 0x000000040e057291 */ /* 0x000fe2000f8e18ff */
[----:B------:R-:W-:-:S08]  /*1dd0*/  UMOV UR26, URZ ;  /* 0x000000ff001a7c82 */ /* 0x000fd00008000000 */
[----:B------:R1:W2:Y:S01]  /*1de0*/  SYNCS.PHASECHK.TRANS64.TRYWAIT P0, [UR5+0x1f0], R2 ;  /* 0x0001f002ff0075a7 */ /* 0x0002a20008001105 */
[----:B------:R-:W-:Y:S02]  /*1df0*/  USHF.L.U32 UR35, UR35, 0x6, URZ ;  /* 0x0000000623237899 */ /* 0x000fe400080006ff */
[----:B------:R-:W-:Y:S01]  /*1e00*/  UIMAD UR11, UR11, 0x30, URZ ;  /* 0x000000300b0b78a4 */ /* 0x000fe2000f8e02ff */
[----:B------:R-:W-:Y:S11]  /*1e10*/  BRA.U !UP0, `(.L_x_21) ;  /* 0x0000000108ac7547 */ /* 0x000ff6000b800000 */
[----:B------:R-:W-:Y:S01]  /*1e20*/  UMOV UR16, UR13 ;  /* 0x0000000d00107c82 */ /* 0x000fe20008000000 */
[----:B------:R-:W-:Y:S01]  /*1e30*/  UMOV UR6, UR14 ;  /* 0x0000000e00067c82 */ /* 0x000fe20008000000 */
[----:B------:R-:W-:-:S05]  /*1e40*/  UMOV UR34, URZ ;  /* 0x000000ff00227c82 */ /* 0x000fca0008000000 */
.L_x_26:
[----:B--2---:R-:W-:Y:S01]  /*1e50*/  @!P5 MOV R3, 0xe00 ;  /* 0x00000e000003d802 */ /* 0x004fe20000000f00 */
[----:B------:R-:W-:Y:S01]  /*1e60*/  ULEA UR33, UR6, UR4, 0x3 ;  /* 0x0000000406217291 */ /* 0x000fe2000f8e18ff */
[----:B-12---:R-:W-:Y:S11]  /*1e70*/  @P0 BRA `(.L_x_22) ;  /* 0x00000000000c0947 */ /* 0x006ff60003800000 */
[----:B------:R-:W-:Y:S04]  /*1e80*/  SHF.L.U32 R5, R15, 0x1f, RZ ;  /* 0x0000001f0f057819 */ /* 0x000fe800000006ff */
[----:B------:R-:W2:Y:S02]  /*1e90*/  SYNCS.PHASECHK.TRANS64.TRYWAIT P0, [UR33+0x1f0], R5 ;  /* 0x0001f005ff0075a7 */ /* 0x000ea40008001121 */
[----:B--2---:R-:W-:Y:S05]  /*1ea0*/  @!P0 BRA `(.L_x_23) ;  /* 0x00000048000c8947 */ /* 0x004fea0003800000 */
.L_x_22:
[----:B------:R2:W-:Y:S01]  /*1eb0*/  @!P5 SYNCS.ARRIVE.TRANS64 RZ, [UR33], R3 ;  /* 0x00000003ffffd9a7 */ /* 0x0005e20008000021 */
[----:B------:R-:W-:Y:S01]  /*1ec0*/  UIADD3 UR16, UPT, UPT, UR16, 0x1, URZ ;  /* 0x0000000110107890 */ /* 0x000fe2000fffe0ff */
[----:B------:R-:W-:Y:S03]  /*1ed0*/  BSSY.RECONVERGENT B0, `(.L_x_24) ;  /* 0x0000004000007945 */ /* 0x000fe60003800200 */
[----:B------:R-:W-:Y:S01]  /*1ee0*/  UISETP.NE.AND UP2, UPT, UR16, 0x1, UPT ;  /* 0x000000011000788c */ /* 0x000fe2000bf45270 */
[----:B------:R-:W-:Y:S05]  /*1ef0*/  @P4 BRA `(.L_x_25) ;  /* 0x0000000000044947 */ /* 0x000fea0003800000 */
[----:B------:R-:W-:Y:S05]  /*1f00*/  BPT.TRAP 0x1 ;  /* 0x000000040000795c */ /* 0x000fea0000300000 */
.L_x_25:
[----:B------:R-:W-:Y:S05]  /*1f10*/  BSYNC.RECONVERGENT B0 ;  /* 0x0000000000007941 */ /* 0x000fea0003800200 */
.L_x_24:
[----:B------:R-:W-:Y:S02]  /*1f20*/  UIADD3 UR14, UPT, UPT, UR6, 0x1, URZ ;  /* 0x00000001060e7890 */ /* 0x000fe4000fffe0ff */
[----:B------:R-:W-:Y:S02]  /*1f30*/  UIADD3 UR18, UP1, UPT, UR24, 0x80, URZ ;  /* 0x0000008018127890 */ /* 0x000fe4000ff3e0ff */
[----:B------:R-:W-:Y:S02]  /*1f40*/  UISETP.NE.AND UP0, UPT, UR14, 0x3e, UPT ;  /* 0x0000003e0e00788c */ /* 0x000fe4000bf05270 */
[----:B------:R-:W-:Y:S02]  /*1f50*/  ULEA UR32, UR6, UR4, 0xb ;  /* 0x0000000406207291 */ /* 0x000fe4000f8e58ff */
[----:B------:R-:W-:Y:S02]  /*1f60*/  USEL UR9, URZ, 0x1, UP0 ;  /* 0x00000001ff097887 */ /* 0x000fe40008000000 */
[----:B------:R-:W-:Y:S02]  /*1f70*/  USEL UR14, UR14, URZ, UP0 ;  /* 0x000000ff0e0e7287 */ /* 0x000fe40008000000 */
[----:B------:R-:W-:Y:S02]  /*1f80*/  UIADD3.X UR19, UPT, UPT, URZ, UR25, URZ, UP1, !UPT ;  /* 0x00000019ff137290 */ /* 0x000fe40008ffe4ff */
[----:B------:R-:W-:Y:S01]  /*1f90*/  ULEA UR8, UR14, UR4, 0x3 ;  /* 0x000000040e087291 */ /* 0x000fe2000f8e18ff */
[----:B------:R-:W-:Y:S01]  /*1fa0*/  LOP3.LUT R15, R15, UR9, RZ, 0x3c, !PT ;  /* 0x000000090f0f7c12 */ /* 0x000fe2000f8e3cff */
[----:B------:R-:W-:Y:S02]  /*1fb0*/  UIADD3 UR32, UPT, UPT, UR32, 0x1d80, URZ ;  /* 0x00001d8020207890 */ /* 0x000fe4000fffe0ff */
[----:B------:R-:W-:Y:S01]  /*1fc0*/  UIMAD UR5, UR6, 0x600, UR4 ;  /* 0x00000600060578a4 */ /* 0x000fe2000f8e0204 */
[----:B-1----:R-:W-:Y:S01]  /*1fd0*/  SHF.L.U32 R2, R15, 0x1f, RZ ;  /* 0x0000001f0f027819 */ /* 0x002fe200000006ff */
[----:B------:R-:W-:Y:S01]  /*1fe0*/  UMOV UR30, 0x0 ;  /* 0x00000000001e7882 */ /* 0x000fe20000000000 */
[----:B------:R-:W-:Y:S01]  /*1ff0*/  UMOV UR31, 0x10000000 ;  /* 0x10000000001f7882 */ /* 0x000fe20000000000 */
[----:B------:R-:W-:Y:S01]  /*2000*/  UIADD3 UR28, UP0, UPT, UR24, 0x180, URZ ;  /* 0x00000180181c7890 */ /* 0x000fe2000ff1e0ff */
[----:B------:R1:W1:Y:S01]  /*2010*/  SYNCS.PHASECHK.TRANS64.TRYWAIT P0, [UR8+0x1f0], R2 ;  /* 0x0001f002ff0075a7 */ /* 0x0002620008001108 */
[----:B------:R-:W-:Y:S01]  /*2020*/  UIADD3 UR8, UPT, UPT, UR5, 0x20d80, URZ ;  /* 0x00020d8005087890 */ /* 0x000fe2000fffe0ff */
[----:B------:R3:W-:Y:S01]  /*2030*/  UTMALDG.3D [UR32], [UR18], desc[UR30] ;  /* 0x00001e20120075b4 */ /* 0x0007e20008011000 */
[----:B------:R-:W-:Y:S01]  /*2040*/  UIADD3.X UR29, UPT, UPT, URZ, UR25, URZ, UP0, !UPT ;  /* 0x00000019ff1d7290 */ /* 0x000fe200087fe4ff */
[----:B------:R-:W-:Y:S01]  /*2050*/  UMOV UR10, UR34 ;  /* 0x00000022000a7c82 */ /* 0x000fe20008000000 */
[----:B------:R-:W-:Y:S01]  /*2060*/  UMOV UR12, UR36 ;  /* 0x00000024000c7c82 */ /* 0x000fe20008000000 */
[----:B------:R-:W-:Y:S01]  /*2070*/  UMOV UR9, UR33 ;  /* 0x0000002100097c82 */ /* 0x000fe20008000000 */
[----:B------:R-:W-:Y:S01]  /*2080*/  UMOV UR26, UR7 ;  /* 0x00000007001a7c82 */ /* 0x000fe20008000000 */
[----:B------:R-:W-:Y:S04]  /*2090*/  UMOV UR6, UR14 ;  /* 0x0000000e00067c82 */ /* 0x000fe80008000000 */
[----:B------:R1:W-:Y:S01]  /*20a0*/  UTMALDG.3D [UR8], [UR28], desc[UR30] ;  /* 0x00001e081c0075b4 */ /* 0x0003e20008011000 */
[----:B---3--:R-:W-:Y:S01]  /*20b0*/  UIADD3 UR34, UPT, UPT, UR34, 0x20, URZ ;  /* 0x0000002022227890 */ /* 0x008fe2000fffe0ff */
[----:B------:R-:W-:Y:S11]  /*20c0*/  BRA.U UP2, `(.L_x_26) ;  /* 0xfffffffd02607547 */ /* 0x000ff6000b83ffff */
.L_x_21:
[----:B------:R-:W-:Y:S01]  /*20d0*/  ULEA UR5, UR14, UR4, 0x3 ;  /* 0x000000040e057291 */ /* 0x000fe2000f8e18ff */
[----:B-1----:R-:W-:Y:S01]  /*20e0*/  SHF.L.U32 R2, R15, 0x1f, RZ ;  /* 0x0000001f0f027819 */ /* 0x002fe200000006ff */
[----:B------:R-:W-:Y:S01]  /*20f0*/  @!P1 SYNCS.ARRIVE.TRANS64.A1T0 RZ, [UR4+0x3f8], RZ ;  /* 0x0003f8ffffff99a7 */ /* 0x000fe20008100004 */
[----:B------:R-:W-:-:S06]  /*2100*/  UISETP.GT.AND UP0, UPT, UR23, UR22, UPT ;  /* 0x000000161700728c */ /* 0x000fcc000bf04270 */
[----:B--2---:R1:W2:Y:S03]  /*2110*/  SYNCS.PHASECHK.TRANS64.TRYWAIT P0, [UR5+0x1f0], R2 ;  /* 0x0001f002ff0075a7 */ /* 0x0042a60008001105 */
[----:B------:R-:W-:Y:S05]  /*2120*/  BRA.U !UP0, `(.L_x_27) ;  /* 0x0000000108ac7547 */ /* 0x000fea000b800000 */
[----:B------:R-:W-:Y:S01]  /*2130*/  UIADD3 UR27, UPT, UPT, UR15, UR26, URZ ;  /* 0x0000001a0f1b7290 */ /* 0x000fe2000fffe0ff */
[----:B------:R-:W-:-:S11]  /*2140*/  UMOV UR6, UR14 ;  /* 0x0000000e00067c82 */ /* 0x000fd60008000000 */
.L_x_32:
[----:B--2---:R-:W-:Y:S01]  /*2150*/  @!P5 MOV R3, 0xe00 ;  /* 0x00000e000003d802 */ /* 0x004fe20000000f00 */
[----:B-1----:R-:W-:Y:S01]  /*2160*/  ULEA UR17, UR6, UR4, 0x3 ;  /* 0x0000000406117291 */ /* 0x002fe2000f8e18ff */
[----:B--2---:R-:W-:Y:S11]  /*2170*/  @P0 BRA `(.L_x_28) ;  /* 0x00000000000c0947 */ /* 0x004ff60003800000 */
[----:B------:R-:W-:Y:S04]  /*2180*/  SHF.L.U32 R5, R15, 0x1f, RZ ;  /* 0x0000001f0f057819 */ /* 0x000fe800000006ff */
[----:B------:R-:W2:Y:S02]  /*2190*/  SYNCS.PHASECHK.TRANS64.TRYWAIT P0, [UR17+0x1f0], R5 ;  /* 0x0001f005ff0075a7 */ /* 0x000ea40008001111 */
[----:B--2---:R-:W-:Y:S05]  /*21a0*/  @!P0 BRA `(.L_x_29) ;  /* 0x0000004400648947 */ /* 0x004fea0003800000 */
.L_x_28:
[----:B------:R2:W-:Y:S01]  /*21b0*/  @!P5 SYNCS.ARRIVE.TRANS64 RZ, [UR17], R3 ;  /* 0x00000003ffffd9a7 */ /* 0x0005e20008000011 */
[----:B------:R-:W-:Y:S04]  /*21c0*/  BSSY.RECONVERGENT B0, `(.L_x_30) ;  /* 0x0000003000007945 */ /* 0x000fe80003800200 */
[----:B------:R-:W-:Y:S05]  /*21d0*/  @P4 BRA `(.L_x_31) ;  /* 0x0000000000044947 */ /* 0x000fea0003800000 */
[----:B------:R-:W-:Y:S05]  /*21e0*/  BPT.TRAP 0x1 ;  /* 0x000000040000795c */ /* 0x000fea0000300000 */
.L_x_31:
[----:B------:R-:W-:Y:S05]  /*21f0*/  BSYNC.RECONVERGENT B0 ;  /* 0x0000000000007941 */ /* 0x000fea0003800200 */
.L_x_30:
[----:B------:R-:W-:Y:S02]  /*2200*/  UIADD3 UR14, UPT, UPT, UR6, 0x1, URZ ;  /* 0x00000001060e7890 */ /* 0x000fe4000fffe0ff */
[----:B------:R-:W-:Y:S02]  /*2210*/  ULEA UR16, UR6, UR4, 0xb ;  /* 0x0000000406107291 */ /* 0x000fe4000f8e58ff */
[----:B------:R-:W-:Y:S02]  /*2220*/  UISETP.NE.AND UP0, UPT, UR14, 0x3e, UPT ;  /* 0x0000003e0e00788c */ /* 0x000fe4000bf05270 */
[----:B------:R-:W-:Y:S02]  /*2230*/  UIADD3 UR32, UP1, UPT, UR24, 0x80, URZ ;  /* 0x0000008018207890 */ /* 0x000fe4000ff3e0ff */
[----:B------:R-:W-:Y:S02]  /*2240*/  USEL UR9, URZ, 0x1, UP0 ;  /* 0x00000001ff097887 */ /* 0x000fe40008000000 */
[----:B------:R-:W-:Y:S02]  /*2250*/  USEL UR14, UR14, URZ, UP0 ;  /* 0x000000ff0e0e7287 */ /* 0x000fe40008000000 */
[----:B------:R-:W-:Y:S02]  /*2260*/  USHF.L.U32 UR18, UR26, 0x5, URZ ;  /* 0x000000051a127899 */ /* 0x000fe400080006ff */
[----:B------:R-:W-:Y:S01]  /*2270*/  ULEA UR8, UR14, UR4, 0x3 ;  /* 0x000000040e087291 */ /* 0x000fe2000f8e18ff */
[----:B------:R-:W-:Y:S01]  /*2280*/  LOP3.LUT R15, R15, UR9, RZ, 0x3c, !PT ;  /* 0x000000090f0f7c12 */ /* 0x000fe2000f8e3cff */
[----:B------:R-:W-:Y:S02]  /*2290*/  UIADD3 UR16, UPT, UPT, UR16, 0x1d80, URZ ;  /* 0x00001d8010107890 */ /* 0x000fe4000fffe0ff */
[----:B------:R-:W-:Y:S01]  /*22a0*/  UIADD3.X UR33, UPT, UPT, URZ, UR25, URZ, UP1, !UPT ;  /* 0x00000019ff217290 */ /* 0x000fe20008ffe4ff */
[----:B-1----:R-:W-:Y:S01]  /*22b0*/  SHF.L.U32 R2, R15, 0x1f, RZ ;  /* 0x0000001f0f027819 */ /* 0x002fe200000006ff */
[----:B------:R-:W-:Y:S02]  /*22c0*/  UIMAD UR5, UR6, 0x600, UR4 ;  /* 0x00000600060578a4 */ /* 0x000fe4000f8e0204 */
[----:B------:R-:W-:Y:S01]  /*22d0*/  UIADD3 UR30, UP0, UPT, UR24, 0x180, URZ ;  /* 0x00000180181e7890 */ /* 0x000fe2000ff1e0ff */
[----:B------:R1:W1:Y:S01]  /*22e0*/  SYNCS.PHASECHK.TRANS64.TRYWAIT P0, [UR8+0x1f0], R2 ;  /* 0x0001f002ff0075a7 */ /* 0x0002620008001108 */
[----:B------:R-:W-:Y:S01]  /*22f0*/  UIADD3 UR8, UPT, UPT, UR5, 0x20d80, URZ ;  /* 0x00020d8005087890 */ /* 0x000fe2000fffe0ff */
[----:B------:R-:W-:Y:S01]  /*2300*/  UMOV UR28, 0x0 ;  /* 0x00000000001c7882 */ /* 0x000fe20000000000 */
[----:B------:R-:W-:Y:S01]  /*2310*/  UMOV UR29, 0x10000000 ;  /* 0x10000000001d7882 */ /* 0x000fe20000000000 */
[----:B------:R-:W-:Y:S01]  /*2320*/  UMOV UR19, UR35 ;  /* 0x0000002300137c82 */ /* 0x000fe20008000000 */
[----:B------:R-:W-:Y:S01]  /*2330*/  UMOV UR20, UR36 ;  /* 0x0000002400147c82 */ /* 0x000fe20008000000 */
[----:B------:R-:W-:Y:S01]  /*2340*/  UIADD3.X UR31, UPT, UPT, URZ, UR25, URZ, UP0, !UPT ;  /* 0x00000019ff1f7290 */ /* 0x000fe200087fe4ff */
[----:B------:R1:W-:Y:S01]  /*2350*/  UTMALDG.3D [UR16], [UR32], desc[UR28] ;  /* 0x00001c10200075b4 */ /* 0x0003e20008011000 */
[----:B------:R-:W-:Y:S01]  /*2360*/  UIADD3 UR26, UPT, UPT, UR26, 0x1, URZ ;  /* 0x000000011a1a7890 */ /* 0x000fe2000fffe0ff */
[----:B------:R-:W-:Y:S01]  /*2370*/  UMOV UR12, UR36 ;  /* 0x00000024000c7c82 */ /* 0x000fe20008000000 */
[----:B------:R-:W-:Y:S01]  /*2380*/  UMOV UR9, UR17 ;  /* 0x0000001100097c82 */ /* 0x000fe20008000000 */
[----:B------:R-:W-:Y:S01]  /*2390*/  UMOV UR10, UR18 ;  /* 0x00000012000a7c82 */ /* 0x000fe20008000000 */
[----:B------:R-:W-:Y:S03]  /*23a0*/  UISETP.NE.AND UP0, UPT, UR26, UR27, UPT ;  /* 0x0000001b1a00728c */ /* 0x000fe6000bf05270 */
[----:B------:R1:W-:Y:S01]  /*23b0*/  UTMALDG.3D [UR8], [UR30], desc[UR28] ;  /* 0x00001c081e0075b4 */ /* 0x0003e20008011000 */
[----:B------:R-:W-:Y:S05]  /*23c0*/  UMOV UR6, UR14 ;  /* 0x0000000e00067c82 */ /* 0x000fea0008000000 */
[----:B------:R-:W-:Y:S05]  /*23d0*/  BRA.U UP0, `(.L_x_32) ;  /* 0xfffffffd005c7547 */ /* 0x000fea000b83ffff */
.L_x_27:
[----:B-1----:R-:W-:Y:S01]  /*23e0*/  LEA R2, R14, UR4, 0x3 ;  /* 0x000000040e027c11 */ /* 0x002fe2000f8e18ff */
[----:B------:R-:W-:Y:S01]  /*23f0*/  NOP ;  /* 0x0000000000007918 */ /* 0x000fe20000000000 */
[----:B--2---:R-:W-:Y:S02]  /*2400*/  SHF.L.U32 R3, R12, 0x1f, RZ ;  /* 0x0000001f0c037819 */ /* 0x004fe400000006ff */
[----:B------:R-:W-:Y:S02]  /*2410*/  LEA R4, R14, UR4, 0x4 ;  /* 0x000000040e047c11 */ /* 0x000fe4000f8e20ff */
[----:B------:R-:W1:Y:S02]  /*2420*/  SYNCS.PHASECHK.TRANS64.TRYWAIT P0, [R2+URZ+0x400], R3 ;  /* 0x00040003020075a7 */ /* 0x000e6400080011ff */
[----:B-1----:R-:W-:Y:S05]  /*2430*/  @!P0 BRA `(.L_x_33) ;  /* 0x0000004000d88947 */ /* 0x002fea0003800000 */
.L_x_95:
[----:B------:R-:W2:Y:S01]  /*2440*/  LDS.128 R4, [R4+0x490] ;  /* 0x0004900004047984 */ /* 0x000ea20000000c00 */
[----:B---3--:R-:W-:Y:S01]  /*2450*/  ISETP.GE.AND P0, PT, R22, 0x1, PT ;  /* 0x000000011600780c */ /* 0x008fe20003f06270 */
[----:B-1----:R-:W-:Y:S01]  /*2460*/  VIADD R2, R2, 0x410 ;  /* 0x0000041002027836 */ /* 0x002fe20000000000 */
[----:B------:R-:W-:Y:S01]  /*2470*/  @!PT LDS RZ, [RZ] ;  /* 0x00000000fffff984 */ /* 0x000fe20000000800 */
[----:B------:R-:W-:Y:S01]  /*2480*/  @!PT LDS RZ, [RZ] ;  /* 0x00000000fffff984 */ /* 0x000fe20000000800 */
[----:B------:R-:W-:Y:S01]  /*2490*/  @!PT LDS RZ, [RZ] ;  /* 0x00000000fffff984 */ /* 0x000fe20000000800 */
[----:B------:R-:W-:Y:S01]  /*24a0*/  @!PT LDS RZ, [RZ] ;  /* 0x00000000fffff984 */ /* 0x000fe20000000800 */
[----:B------:R1:W-:Y:S06]  /*24b0*/  MEMBAR.ALL.CTA ;  /* 0x0000000000007992 */ /* 0x0003ec0000008000 */
[----:B-1----:R-:W1:Y:S01]  /*24c0*/  FENCE.VIEW.ASYNC.S ;  /* 0x00000000000073c6 */ /* 0x002e620000000000 */
[----:B------:R-:W-:-:S04]  /*24d0*/  PRMT R2, RZ, 0x654, R2 ;  /* 0x00000654ff027816 */ /* 0x000fc80000000002 */
[----:B-1----:R1:W-:Y:S01]  /*24e0*/  SYNCS.ARRIVE.TRANS64.RED.A1T0 RZ, [R2+URZ], RZ ;  /* 0x000000ff02ff79a7 */ /* 0x0023e200081004ff */
[----:B--2---:R-:W-:-:S13]  /*24f0*/  LOP3.LUT P2, RZ, R6, 0x1, RZ, 0xc0, !PT ;  /* 0x0000000106ff7812 */ /* 0x004fda000784c0ff */
[----:B------:R-:W-:Y:S01]  /*2500*/  @P2 SHF.R.U32.HI R3, RZ, 0x10, R5 ;  /* 0x00000010ff032819 */ /* 0x000fe20000011605 */
[----:B------:R-:W-:Y:S01]  /*2510*/  VOTEU.ANY UP0, P2 ;  /* 0x0000000000ff7886 */ /* 0x000fe20001000100 */
[----:B------:R-:W-:Y:S02]  /*2520*/  @P2 MOV R13, R4 ;  /* 0x00000004000d2202 */ /* 0x000fe40000000f00 */
[----:B------:R-:W-:Y:S02]  /*2530*/  @P2 R2UR.BROADCAST UR5, R3 ;  /* 0x00000000030522ca */ /* 0x000fe400008e0000 */
[----:B------:R-:W-:-:S11]  /*2540*/  @P2 LOP3.LUT R11, R5, 0xffff, RZ, 0xc0, !PT ;  /* 0x0000ffff050b2812 */ /* 0x000fd600078ec0ff */
[----:B------:R-:W-:Y:S01]  /*2550*/  @UP0 UMOV UR36, UR5 ;  /* 0x0000000500240c82 */ /* 0x000fe20008000000 */
[----:B-1----:R-:W-:Y:S05]  /*2560*/  @!P0 BRA `(.L_x_34) ;  /* 0x0000000000b88947 */ /* 0x002fea0003800000 */
[----:B------:R-:W4:Y:S01]  /*2570*/  LDC.64 R4, c[0x0][0xb18] ;  /* 0x0002c600ff047b82 */ /* 0x000f220000000a00 */
[----:B------:R-:W-:-:S07]  /*2580*/  ISETP.NE.AND P3, PT, R22, 0x1, PT ;  /* 0x000000011600780c */ /* 0x000fce0003f65270 */
[----:B------:R-:W1:Y:S08]  /*2590*/  LDC.64 R6, c[0x0][0xb10] ;  /* 0x0002c400ff067b82 */ /* 0x000e700000000a00 */
[----:B------:R-:W2:Y:S08]  /*25a0*/  LDC R16, c[0x0][0xb20] ;  /* 0x0002c800ff107b82 */ /* 0x000eb00000000800 */
[----:B------:R-:W3:Y:S01]  /*25b0*/  LDC R18, c[0x0][0xb0c] ;  /* 0x0002c300ff127b82 */ /* 0x000ee20000000800 */
[----:B----4-:R-:W-:Y:S01]  /*25c0*/  IMAD.HI.U32 R17, R0, R5, RZ ;  /* 0x0000000500117227 */ /* 0x010fe200078e00ff */
[----:B------:R-:W-:-:S03]  /*25d0*/  ISETP.NE.AND P0, PT, R4, 0x1, PT ;  /* 0x000000010400780c */ /* 0x000fc60003f05270 */
[----:B------:R-:W-:-:S03]  /*25e0*/  IMAD.HI.U32 R5, R11, R5, RZ ;  /* 0x000000050b057227 */ /* 0x000fc600078e00ff */
[----:B------:R-:W4:Y:S01]  /*25f0*/  LDC.64 R2, c[0x0][0xb28] ;  /* 0x0002ca00ff027b82 */ /* 0x000f220000000a00 */
[----:B-1----:R-:W-:-:S04]  /*2600*/  IMAD.HI.U32 R20, R9, R6, RZ ;  /* 0x0000000609147227 */ /* 0x002fc800078e00ff */
[----:B------:R-:W-:Y:S01]  /*2610*/  IMAD.HI.U32 R24, R13, R6, RZ ;  /* 0x000000060d187227 */ /* 0x000fe200078e00ff */
[----:B------:R-:W-:Y:S02]  /*2620*/  SHF.R.U32.HI R20, RZ, R7, R20 ;  /* 0x00000007ff147219 */ /* 0x000fe40000011614 */
[-C--:B--2---:R-:W-:Y:S02]  /*2630*/  SHF.R.U32.HI R17, RZ, R16.reuse, R17 ;  /* 0x00000010ff117219 */ /* 0x084fe40000011611 */
[----:B------:R-:W-:Y:S02]  /*2640*/  SHF.R.U32.HI R16, RZ, R16, R5 ;  /* 0x00000010ff107219 */ /* 0x000fe40000011605 */
[----:B------:R-:W-:Y:S02]  /*2650*/  SEL R17, R0, R17, !P0 ;  /* 0x0000001100117207 */ /* 0x000fe40004000000 */
[----:B------:R-:W-:Y:S02]  /*2660*/  SHF.R.U32.HI R24, RZ, R7, R24 ;  /* 0x00000007ff187219 */ /* 0x000fe40000011618 */
[----:B---3--:R-:W-:-:S02]  /*2670*/  ISETP.NE.AND P1, PT, R18, 0x1, PT ;  /* 0x000000011200780c */ /* 0x008fc40003f25270 */
[----:B------:R-:W-:Y:S02]  /*2680*/  SEL R5, R11, R16, !P0 ;  /* 0x000000100b057207 */ /* 0x000fe40004000000 */
[----:B------:R-:W-:Y:S02]  /*2690*/  SEL R19, R9, R20, !P1 ;  /* 0x0000001409137207 */ /* 0x000fe40004800000 */
[----:B------:R-:W-:Y:S01]  /*26a0*/  SEL R7, R13, R24, !P1 ;  /* 0x000000180d077207 */ /* 0x000fe20004800000 */
[----:B----4-:R-:W-:-:S04]  /*26b0*/  IMAD.HI.U32 R20, R17, R2, RZ ;  /* 0x0000000211147227 */ /* 0x010fc800078e00ff */
        /* <DEDUP_REMOVED lines=10> */
[----:B------:R-:W-:-:S04]  /*2760*/  @!P0 IMAD.HI.U32 R16, R7, R2, RZ ;  /* 0x0000000207108227 */ /* 0x000fc800078e00ff */
[----:B------:R-:W-:Y:S01]  /*2770*/  IMAD.MOV R2, RZ, RZ, -R6 ;  /* 0x000000ffff027224 */ /* 0x000fe200078e0a06 */
[----:B------:R-:W-:-:S03]  /*2780*/  @!P0 SHF.R.U32.HI R16, RZ, R3, R16 ;  /* 0x00000003ff108219 */ /* 0x000fc60000011610 */
[----:B------:R-:W-:Y:S01]  /*2790*/  IMAD R2, R22, R2, R5 ;  /* 0x0000000216027224 */ /* 0x000fe200078e0205 */
        /* <DEDUP_REMOVED lines=11> */
.L_x_34:
[----:B------:R-:W1:Y:S02]  /*2850*/  LDCU UR5, c[0x0][0xb30] ;  /* 0x00016600ff0577ac */ /* 0x000e640008000800 */
[----:B-1----:R-:W-:-:S09]  /*2860*/  UISETP.NE.AND UP0, UPT, UR5, 0x1, UPT ;  /* 0x000000010500788c */ /* 0x002fd2000bf05270 */
[----:B------:R-:W-:Y:S05]  /*2870*/  BRA.U UP0, `(.L_x_35) ;  /* 0x0000000100407547 */ /* 0x000fea000b800000 */
[----:B------:R-:W1:Y:S08]  /*2880*/  LDC.64 R4, c[0x0][0xb10] ;  /* 0x0002c400ff047b82 */ /* 0x000e700000000a00 */
[----:B------:R-:W2:Y:S08]  /*2890*/  LDC.64 R2, c[0x0][0xb18] ;  /* 0x0002c600ff027b82 */ /* 0x000eb00000000a00 */
[----:B------:R-:W3:Y:S08]  /*28a0*/  LDC R6, c[0x0][0xb20] ;  /* 0x0002c800ff067b82 */ /* 0x000ef00000000800 */
[----:B------:R-:W4:Y:S01]  /*28b0*/  LDC R16, c[0x0][0xb0c] ;  /* 0x0002c300ff107b82 */ /* 0x000f220000000800 */
[----:B-1----:R-:W-:-:S05]  /*28c0*/  IMAD.HI.U32 R4, R13, R4, RZ ;  /* 0x000000040d047227 */ /* 0x002fca00078e00ff */
[----:B------:R-:W-:Y:S01]  /*28d0*/  SHF.R.U32.HI R4, RZ, R5, R4 ;  /* 0x00000005ff047219 */ /* 0x000fe20000011604 */
[----:B--2---:R-:W-:Y:S01]  /*28e0*/  IMAD.HI.U32 R3, R11, R3, RZ ;  /* 0x000000030b037227 */ /* 0x004fe200078e00ff */
[----:B------:R-:W-:-:S04]  /*28f0*/  ISETP.NE.AND P0, PT, R2, 0x1, PT ;  /* 0x000000010200780c */ /* 0x000fc80003f05270 */
[----:B---3--:R-:W-:-:S04]  /*2900*/  SHF.R.U32.HI R6, RZ, R6, R3 ;  /* 0x00000006ff067219 */ /* 0x008fc80000011603 */
[----:B------:R-:W-:Y:S02]  /*2910*/  SEL R3, R11, R6, !P0 ;  /* 0x000000060b037207 */ /* 0x000fe40004000000 */
[----:B----4-:R-:W-:-:S04]  /*2920*/  ISETP.NE.AND P1, PT, R16, 0x1, PT ;  /* 0x000000011000780c */ /* 0x010fc80003f25270 */
[----:B------:R-:W-:-:S05]  /*2930*/  SEL R4, R13, R4, !P1 ;  /* 0x000000040d047207 */ /* 0x000fca0004800000 */
[----:B------:R-:W-:Y:S02]  /*2940*/  IMAD.IADD R5, R3, 0x1, -R4 ;  /* 0x0000000103057824 */ /* 0x000fe400078e0a04 */
[----:B------:R-:W-:Y:S02]  /*2950*/  IMAD.IADD R3, R4, 0x1, -R3 ;  /* 0x0000000104037824 */ /* 0x000fe400078e0a03 */
[----:B------:R-:W-:Y:S02]  /*2960*/  IMAD R13, R5, R16, R13 ;  /* 0x00000010050d7224 */ /* 0x000fe400078e020d */
[----:B------:R-:W-:-:S07]  /*2970*/  IMAD R11, R3, R2, R11 ;  /* 0x00000002030b7224 */ /* 0x000fce00078e020b */
.L_x_35:
[----:B------:R-:W-:Y:S01]  /*2980*/  VIADD R14, R14, 0x1 ;  /* 0x000000010e0e7836 */ /* 0x000fe20000000000 */
[----:B------:R-:W-:Y:S01]  /*2990*/  PLOP3.LUT P1, PT, PT, PT, PT, 0x80, 0x8 ;  /* 0x000000000008781c */ /* 0x000fe20003f2f070 */
[----:B------:R-:W-:Y:S02]  /*29a0*/  IMAD.IADD R67, R13, 0x1, R66 ;  /* 0x000000010d437824 */ /* 0x000fe400078e0242 */
[----:B------:R-:W-:Y:S01]  /*29b0*/  IMAD.IADD R65, R11, 0x1, R64 ;  /* 0x000000010b417824 */ /* 0x000fe200078e0240 */
[----:B------:R-:W-:-:S04]  /*29c0*/  ISETP.NE.AND P0, PT, R14, 0x2, PT ;  /* 0x000000020e00780c */ /* 0x000fc80003f05270 */
[----:B------:R-:W-:Y:S02]  /*29d0*/  SEL R3, RZ, 0x1, P0 ;  /* 0x00000001ff037807 */ /* 0x000fe40000000000 */
[----:B------:R-:W-:Y:S02]  /*29e0*/  SEL R14, R14, RZ, P0 ;  /* 0x000000ff0e0e7207 */ /* 0x000fe40000000000 */
[----:B------:R-:W-:Y:S01]  /*29f0*/  LOP3.LUT R12, R12, R3, RZ, 0x3c, !PT ;  /* 0x000000030c0c7212 */ /* 0x000fe200078e3cff */
[----:B------:R-:W-:Y:S05]  /*2a00*/  @P2 BRA `(.L_x_36) ;  /* 0xfffffff000942947 */ /* 0x000fea000383ffff */
[----:B----4-:R-:W-:Y:S01]  /*2a10*/  HFMA2 R0, -RZ, RZ, 0, 0 ;  /* 0x00000000ff007431 */ /* 0x010fe200000001ff */
[----:B------:R-:W-:-:S12]  /*2a20*/  UIADD3 UR4, UPT, UPT, UR4, 0x1f0, URZ ;  /* 0x000001f004047890 */ /* 0x000fd8000fffe0ff */
.L_x_39:
[----:B------:R-:W-:Y:S01]  /*2a30*/  ULEA UR5, UR14, UR4, 0x3 ;  /* 0x000000040e057291 */ /* 0x000fe2000f8e18ff */
[----:B-1----:R-:W-:-:S08]  /*2a40*/  SHF.L.U32 R3, R15, 0x1f, RZ ;  /* 0x0000001f0f037819 */ /* 0x002fd000000006ff */
[----:B------:R-:W1:Y:S02]  /*2a50*/  SYNCS.PHASECHK.TRANS64.TRYWAIT P0, [UR5], R3 ;  /* 0x00000003ff0075a7 */ /* 0x000e640008001105 */
[----:B-1----:R-:W-:Y:S05]  /*2a60*/  @!P0 BRA `(.L_x_37) ;  /* 0x0000003c00608947 */ /* 0x002fea0003800000 */
.L_x_97:
[----:B------:R-:W-:-:S04]  /*2a70*/  UIADD3 UR6, UPT, UPT, UR14, 0x1, URZ ;  /* 0x000000010e067890 */ /* 0x000fc8000fffe0ff */
[----:B------:R-:W-:-:S04]  /*2a80*/  UISETP.NE.AND UP0, UPT, UR6, 0x3e, UPT ;  /* 0x0000003e0600788c */ /* 0x000fc8000bf05270 */
[----:B------:R-:W-:Y:S02]  /*2a90*/  USEL UR7, URZ, 0x1, UP0 ;  /* 0x00000001ff077887 */ /* 0x000fe40008000000 */
[----:B------:R-:W-:-:S04]  /*2aa0*/  USEL UR6, UR6, URZ, UP0 ;  /* 0x000000ff06067287 */ /* 0x000fc80008000000 */
[----:B------:R-:W-:Y:S01]  /*2ab0*/  ULEA UR5, UR6, UR4, 0x3 ;  /* 0x0000000406057291 */ /* 0x000fe2000f8e18ff */
[----:B------:R-:W-:-:S04]  /*2ac0*/  LOP3.LUT R15, R15, UR7, RZ, 0x3c, !PT ;  /* 0x000000070f0f7c12 */ /* 0x000fc8000f8e3cff */
[----:B-1----:R-:W-:-:S04]  /*2ad0*/  SHF.L.U32 R3, R15, 0x1f, RZ ;  /* 0x0000001f0f037819 */ /* 0x002fc800000006ff */
[----:B------:R-:W1:Y:S02]  /*2ae0*/  SYNCS.PHASECHK.TRANS64.TRYWAIT P0, [UR5], R3 ;  /* 0x00000003ff0075a7 */ /* 0x000e640008001105 */
[----:B-1----:R-:W-:Y:S05]  /*2af0*/  @!P0 BRA `(.L_x_38) ;  /* 0x0000003c00548947 */ /* 0x002fea0003800000 */
.L_x_99:
[----:B------:R-:W-:Y:S01]  /*2b00*/  VIADD R0, R0, 0x2 ;  /* 0x0000000200007836 */ /* 0x000fe20000000000 */
[----:B------:R-:W-:-:S04]  /*2b10*/  UIADD3 UR14, UPT, UPT, UR6, 0x1, URZ ;  /* 0x00000001060e7890 */ /* 0x000fc8000fffe0ff */
[----:B------:R-:W-:Y:S01]  /*2b20*/  ISETP.NE.AND P0, PT, R0, 0x3e, PT ;  /* 0x0000003e0000780c */ /* 0x000fe20003f05270 */
[----:B------:R-:W-:-:S04]  /*2b30*/  UISETP.NE.AND UP0, UPT, UR14, 0x3e, UPT ;  /* 0x0000003e0e00788c */ /* 0x000fc8000bf05270 */
[----:B------:R-:W-:Y:S02]  /*2b40*/  USEL UR7, URZ, 0x1, UP0 ;  /* 0x00000001ff077887 */ /* 0x000fe40008000000 */
[----:B------:R-:W-:-:S04]  /*2b50*/  USEL UR14, UR14, URZ, UP0 ;  /* 0x000000ff0e0e7287 */ /* 0x000fc80008000000 */
[----:B------:R-:W-:Y:S02]  /*2b60*/  LOP3.LUT R15, R15, UR7, RZ, 0x3c, !PT ;  /* 0x000000070f0f7c12 */ /* 0x000fe4000f8e3cff */
[----:B------:R-:W-:Y:S06]  /*2b70*/  @!P0 EXIT ;  /* 0x000000000000894d */ /* 0x000fec0003800000 */
[----:B------:R-:W-:Y:S05]  /*2b80*/  BRA `(.L_x_39) ;  /* 0xfffffffc00a87947 */ /* 0x000fea000383ffff */
.L_x_18:
[----:B------:R-:W-:-:S04]  /*2b90*/  UISETP.NE.AND UP1, UPT, UR37, URZ, UPT ;  /* 0x000000ff2500728c */ /* 0x000fc8000bf25270 */
[----:B------:R-:W-:-:S09]  /*2ba0*/  UISETP.NE.OR UP1, UPT, UR8, 0x1, UP1 ;  /* 0x000000010800788c */ /* 0x000fd20008f25670 */
[----:B------:R-:W-:Y:S05]  /*2bb0*/  BRA.U UP1, `(.L_x_40) ;  /* 0x0000000501487547 */ /* 0x000fea000b800000 */
[----:B------:R-:W-:Y:S01]  /*2bc0*/  ISETP.NE.AND P2, PT, R2, RZ, PT ;  /* 0x000000ff0200720c */ /* 0x000fe20003f45270 */
[----:B------:R-:W-:Y:S01]  /*2bd0*/  IMAD.MOV.U32 R12, RZ, RZ, 0x1 ;  /* 0x00000001ff0c7424 */ /* 0x000fe200078e00ff */
[----:B------:R-:W-:Y:S02]  /*2be0*/  CS2R R10, SRZ ;  /* 0x00000000000a7805 */ /* 0x000fe4000001ff00 */
[----:B------:R-:W-:Y:S01]  /*2bf0*/  CS2R R8, SRZ ;  /* 0x0000000000087805 */ /* 0x000fe2000001ff00 */
[----:B------:R-:W-:Y:S01]  /*2c00*/  UMOV UR4, 0x400 ;  /* 0x0000040000047882 */ /* 0x000fe20000000000 */
[----:B------:R-:W-:Y:S01]  /*2c10*/  UMOV UR6, URZ ;  /* 0x000000ff00067c82 */ /* 0x000fe20008000000 */
[----:B------:R-:W-:-:S12]  /*2c20*/  ULEA UR37, UR37, UR4, 0x18 ;  /* 0x0000000425257291 */ /* 0x000fd8000f8ec0ff */
.L_x_44:
[----:B------:R-:W-:Y:S02]  /*2c30*/  LEA R0, R8, UR37, 0x3 ;  /* 0x0000002508007c11 */ /* 0x000fe4000f8e18ff */
[----:B------:R-:W-:-:S03]  /*2c40*/  SHF.L.U32 R5, R9, 0x1f, RZ ;  /* 0x0000001f09057819 */ /* 0x000fc600000006ff */
[----:B------:R-:W-:Y:S01]  /*2c50*/  VIADD R4, R0, 0x470 ;  /* 0x0000047000047836 */ /* 0x000fe20000000000 */
[----:B------:R-:W1:Y:S02]  /*2c60*/  SYNCS.PHASECHK.TRANS64.TRYWAIT P0, [R0+URZ+0x460], R5 ;  /* 0x00046005000075a7 */ /* 0x000e6400080011ff */
[----:B-1----:R-:W-:Y:S05]  /*2c70*/  @!P0 BRA `(.L_x_41) ;  /* 0x0000003c000c8947 */ /* 0x002fea0003800000 */
.L_x_100:
[----:B------:R-:W-:Y:S01]  /*2c80*/  ULEA UR5, UR6, UR37, 0x3 ;  /* 0x0000002506057291 */ /* 0x000fe2000f8e18ff */
[----:B------:R-:W-:Y:S02]  /*2c90*/  PRMT R4, RZ, 0x654, R4 ;  /* 0x00000654ff047816 */ /* 0x000fe40000000004 */
[----:B-1----:R-:W-:Y:S01]  /*2ca0*/  SHF.L.U32 R5, R12, 0x1f, RZ ;  /* 0x0000001f0c057819 */ /* 0x002fe200000006ff */
[----:B------:R-:W-:Y:S01]  /*2cb0*/  UIADD3 UR4, UPT, UPT, UR5, 0x400, URZ ;  /* 0x0000040005047890 */ /* 0x000fe2000fffe0ff */
[----:B------:R1:W-:Y:S05]  /*2cc0*/  SYNCS.ARRIVE.TRANS64.RED.A1T0 RZ, [R4+URZ], RZ ;  /* 0x000000ff04ff79a7 */ /* 0x0003ea00081004ff */
[----:B------:R-:W-:Y:S01]  /*2cd0*/  IMAD.U32 R7, RZ, RZ, UR4 ;  /* 0x00000004ff077e24 */ /* 0x000fe2000f8e00ff */
[----:B------:R-:W2:Y:S04]  /*2ce0*/  SYNCS.PHASECHK.TRANS64.TRYWAIT P0, [UR5+0x410], R5 ;  /* 0x00041005ff0075a7 */ /* 0x000ea80008001105 */
[----:B------:R-:W-:Y:S01]  /*2cf0*/  PRMT R6, R2, 0x654, R7 ;  /* 0x0000065402067816 */ /* 0x000fe20000000007 */
[----:B-1----:R-:W-:Y:S01]  /*2d00*/  @!P2 IMAD.MOV.U32 R4, RZ, RZ, 0x10 ;  /* 0x00000010ff04a424 */ /* 0x002fe200078e00ff */
[----:B--2---:R-:W-:Y:S06]  /*2d10*/  @!P0 BRA `(.L_x_42) ;  /* 0x0000003800f88947 */ /* 0x004fec0003800000 */
.L_x_102:
[----:B------:R-:W-:Y:S01]  /*2d20*/  ULEA UR4, UR6, UR37, 0x4 ;  /* 0x0000002506047291 */ /* 0x000fe2000f8e20ff */
[----:B------:R-:W-:Y:S01]  /*2d30*/  SEL R3, R6, R3, !P2 ;  /* 0x0000000306037207 */ /* 0x000fe20005000000 */
[----:B------:R-:W-:Y:S01]  /*2d40*/  UIADD3 UR5, UPT, UPT, UR5, 0x400, URZ ;  /* 0x0000040005057890 */ /* 0x000fe2000fffe0ff */
[----:B-1----:R-:W-:Y:S01]  /*2d50*/  LEA R0, R11, UR37, 0x3 ;  /* 0x000000250b007c11 */ /* 0x002fe2000f8e18ff */
[----:B------:R-:W-:Y:S01]  /*2d60*/  UIADD3 UR4, UPT, UPT, UR4, 0x490, URZ ;  /* 0x0000049004047890 */ /* 0x000fe2000fffe0ff */
[----:B------:R-:W-:Y:S01]  /*2d70*/  SHF.L.U32 R5, R10, 0x1f, RZ ;  /* 0x0000001f0a057819 */ /* 0x000fe200000006ff */
[----:B------:R1:W-:Y:S01]  /*2d80*/  @!P2 SYNCS.ARRIVE.TRANS64.RED RZ, [R3+URZ], R4 ;  /* 0x0000000403ffa9a7 */ /* 0x0003e200080004ff */
[----:B------:R-:W-:Y:S01]  /*2d90*/  UIADD3 UR6, UPT, UPT, UR6, 0x1, URZ ;  /* 0x0000000106067890 */ /* 0x000fe2000fffe0ff */
[----:B------:R-:W-:-:S03]  /*2da0*/  VIADD R8, R8, 0x1 ;  /* 0x0000000108087836 */ /* 0x000fc60000000000 */
[----:B------:R-:W-:Y:S02]  /*2db0*/  UISETP.NE.AND UP0, UPT, UR6, 0x2, UPT ;  /* 0x000000020600788c */ /* 0x000fe4000bf05270 */
[----:B------:R-:W-:Y:S06]  /*2dc0*/  UGETNEXTWORKID.BROADCAST [UR4], [UR5] ;  /* 0x00000000040073ca */ /* 0x000fec0008000100 */
[----:B------:R-:W-:Y:S01]  /*2dd0*/  USEL UR4, URZ, 0x1, UP0 ;  /* 0x00000001ff047887 */ /* 0x000fe20008000000 */
[----:B------:R-:W-:Y:S01]  /*2de0*/  ISETP.NE.AND P0, PT, R8, 0x2, PT ;  /* 0x000000020800780c */ /* 0x000fe20003f05270 */
[----:B------:R-:W-:Y:S01]  /*2df0*/  USEL UR6, UR6, URZ, UP0 ;  /* 0x000000ff06067287 */ /* 0x000fe20008000000 */
[----:B------:R-:W2:Y:S03]  /*2e00*/  SYNCS.PHASECHK.TRANS64.TRYWAIT P1, [R0+URZ+0x400], R5 ;  /* 0x00040005000075a7 */ /* 0x000ea600080211ff */
[----:B------:R-:W-:Y:S01]  /*2e10*/  LOP3.LUT R12, R12, UR4, RZ, 0x3c, !PT ;  /* 0x000000040c0c7c12 */ /* 0x000fe2000f8e3cff */
[----:B-12---:R-:W-:Y:S07]  /*2e20*/  @!P1 BRA `(.L_x_43) ;  /* 0x0000003800cc9947 */ /* 0x006fee0003800000 */
.L_x_103:
[C---:B------:R-:W-:Y:S01]  /*2e30*/  LEA R4, R11.reuse, UR37, 0x4 ;  /* 0x000000250b047c11 */ /* 0x040fe2000f8e20ff */
[----:B-1----:R-:W-:Y:S01]  /*2e40*/  VIADD R0, R0, 0x410 ;  /* 0x0000041000007836 */ /* 0x002fe20000000000 */
[----:B------:R-:W-:Y:S01]  /*2e50*/  SEL R8, R8, RZ, P0 ;  /* 0x000000ff08087207 */ /* 0x000fe20000000000 */
[----:B------:R-:W-:-:S03]  /*2e60*/  VIADD R11, R11, 0x1 ;  /* 0x000000010b0b7836 */ /* 0x000fc60000000000 */
[----:B------:R-:W1:Y:S01]  /*2e70*/  LDS.128 R4, [R4+0x490] ;  /* 0x0004900004047984 */ /* 0x000e620000000c00 */
[----:B------:R-:W-:Y:S02]  /*2e80*/  PRMT R0, RZ, 0x654, R0 ;  /* 0x00000654ff007816 */ /* 0x000fe40000000000 */
[C---:B------:R-:W-:Y:S01]  /*2e90*/  ISETP.NE.AND P1, PT, R11.reuse, 0x2, PT ;  /* 0x000000020b00780c */ /* 0x040fe20003f25270 */
[----:B------:R-:W-:Y:S01]  /*2ea0*/  @!PT LDS RZ, [RZ] ;  /* 0x00000000fffff984 */ /* 0x000fe20000000800 */
[----:B------:R-:W-:Y:S01]  /*2eb0*/  @!PT LDS RZ, [RZ] ;  /* 0x00000000fffff984 */ /* 0x000fe20000000800 */
[----:B------:R-:W-:Y:S01]  /*2ec0*/  @!PT LDS RZ, [RZ] ;  /* 0x00000000fffff984 */ /* 0x000fe20000000800 */
[----:B------:R-:W-:Y:S01]  /*2ed0*/  @!PT LDS RZ, [RZ] ;  /* 0x00000000fffff984 */ /* 0x000fe20000000800 */
[----:B------:R2:W-:Y:S06]  /*2ee0*/  MEMBAR.ALL.CTA ;  /* 0x0000000000007992 */ /* 0x0005ec0000008000 */
[----:B--2---:R-:W2:Y:S01]  /*2ef0*/  FENCE.VIEW.ASYNC.S ;  /* 0x00000000000073c6 */ /* 0x004ea20000000000 */
[----:B------:R-:W-:Y:S01]  /*2f00*/  SEL R11, R11, RZ, P1 ;  /* 0x000000ff0b0b7207 */ /* 0x000fe20000800000 */
[----:B--2---:R2:W-:Y:S01]  /*2f10*/  SYNCS.ARRIVE.TRANS64.RED.A1T0 RZ, [R0+URZ], RZ ;  /* 0x000000ff00ff79a7 */ /* 0x0045e200081004ff */
[----:B-1----:R-:W-:-:S02]  /*2f20*/  LOP3.LUT P3, RZ, R6, 0x1, RZ, 0xc0, !PT ;  /* 0x0000000106ff7812 */ /* 0x002fc4000786c0ff */
[----:B------:R-:W-:-:S04]  /*2f30*/  SEL R5, RZ, 0x1, P1 ;  /* 0x00000001ff057807 */ /* 0x000fc80000800000 */
[----:B------:R-:W-:Y:S02]  /*2f40*/  LOP3.LUT R10, R10, R5, RZ, 0x3c, !PT ;  /* 0x000000050a0a7212 */ /* 0x000fe400078e3cff */
[----:B--2---:R-:W-:-:S04]  /*2f50*/  SEL R0, RZ, 0x1, P0 ;  /* 0x00000001ff007807 */ /* 0x004fc80000000000 */
[----:B------:R-:W-:Y:S01]  /*2f60*/  LOP3.LUT R9, R9, R0, RZ, 0x3c, !PT ;  /* 0x0000000009097212 */ /* 0x000fe200078e3cff */
[----:B------:R-:W-:Y:S06]  /*2f70*/  @P3 BRA `(.L_x_44) ;  /* 0xfffffffc002c3947 */ /* 0x000fec000383ffff */
[----:B------:R-:W-:Y:S01]  /*2f80*/  ULEA UR5, UR6, UR37, 0x3 ;  /* 0x0000002506057291 */ /* 0x000fe2000f8e18ff */
[----:B------:R-:W-:-:S08]  /*2f90*/  SHF.L.U32 R3, R12, 0x1f, RZ ;  /* 0x0000001f0c037819 */ /* 0x000fd000000006ff */
[----:B------:R-:W1:Y:S02]  /*2fa0*/  SYNCS.PHASECHK.TRANS64 P0, [UR5+0x410], R3 ;  /* 0x00041003ff0075a7 */ /* 0x000e640008001005 */
[----:B-1----:R-:W-:Y:S05]  /*2fb0*/  @P0 BRA `(.L_x_45) ;  /* 0x0000000000080947 */ /* 0x002fea0003800000 */
[----:B------:R-:W1:Y:S02]  /*2fc0*/  SYNCS.PHASECHK.TRANS64.TRYWAIT P0, [UR5+0x410], R3 ;  /* 0x00041003ff0075a7 */ /* 0x000e640008001105 */
[----:B-1----:R-:W-:Y:S05]  /*2fd0*/  @!P0 BRA `(.L_x_46) ;  /* 0x0000003800748947 */ /* 0x002fea0003800000 */
.L_x_45:
[----:B------:R-:W-:-:S04]  /*2fe0*/  UIADD3 UR4, UPT, UPT, UR6, 0x1, URZ ;  /* 0x0000000106047890 */ /* 0x000fc8000fffe0ff */
[----:B------:R-:W-:-:S04]  /*2ff0*/  UISETP.NE.AND UP0, UPT, UR4, 0x2, UPT ;  /* 0x000000020400788c */ /* 0x000fc8000bf05270 */
[----:B------:R-:W-:Y:S02]  /*3000*/  USEL UR7, URZ, 0x1, UP0 ;  /* 0x00000001ff077887 */ /* 0x000fe40008000000 */
[----:B------:R-:W-:-:S04]  /*3010*/  USEL UR4, UR4, URZ, UP0 ;  /* 0x000000ff04047287 */ /* 0x000fc80008000000 */
[----:B------:R-:W-:Y:S01]  /*3020*/  ULEA UR4, UR4, UR37, 0x3 ;  /* 0x0000002504047291 */ /* 0x000fe2000f8e18ff */
[----:B-1----:R-:W-:-:S04]  /*3030*/  LOP3.LUT R3, R12, UR7, RZ, 0x3c, !PT ;  /* 0x000000070c037c12 */ /* 0x002fc8000f8e3cff */
[----:B------:R-:W-:-:S04]  /*3040*/  SHF.L.U32 R0, R3, 0x1f, RZ ;  /* 0x0000001f03007819 */ /* 0x000fc800000006ff */
[----:B------:R-:W1:Y:S02]  /*3050*/  SYNCS.PHASECHK.TRANS64 P0, [UR4+0x410], R0 ;  /* 0x00041000ff0075a7 */ /* 0x000e640008001004 */
[----:B-1----:R-:W-:Y:S05]  /*3060*/  @P0 EXIT ;  /* 0x000000000000094d */ /* 0x002fea0003800000 */
[----:B------:R-:W-:Y:S02]  /*3070*/  SHF.L.U32 R3, R3, 0x1f, RZ ;  /* 0x0000001f03037819 */ /* 0x000fe400000006ff */
[----:B------:R-:W-:-:S07]  /*3080*/  MOV R0, UR4 ;  /* 0x0000000400007c02 */ /* 0x000fce0008000f00 */
.L_x_47:
[----:B-1----:R1:W2:Y:S02]  /*3090*/  SYNCS.PHASECHK.TRANS64.TRYWAIT P0, [R0+URZ+0x410], R3 ;  /* 0x00041003000075a7 */ /* 0x0022a400080011ff */
[----:B--2---:R-:W-:Y:S05]  /*30a0*/  @!P0 NANOSLEEP.SYNCS 0x989680 ;  /* 0x009896800000895d */ /* 0x004fea0003900000 */
[----:B------:R-:W2:Y:S02]  /*30b0*/  @!P0 SYNCS.PHASECHK.TRANS64 P0, [R0+URZ+0x410], R3 ;  /* 0x00041003000085a7 */ /* 0x000ea400080010ff */
[----:B--2---:R-:W-:Y:S05]  /*30c0*/  @P0 EXIT ;  /* 0x000000000000094d */ /* 0x004fea0003800000 */
[----:B------:R-:W-:Y:S05]  /*30d0*/  BRA `(.L_x_47) ;  /* 0xfffffffc00ec7947 */ /* 0x000fea000383ffff */
.L_x_40:
[----:B------:R-:W-:-:S09]  /*30e0*/  UISETP.NE.AND UP1, UPT, UR8, URZ, UPT ;  /* 0x000000ff0800728c */ /* 0x000fd2000bf25270 */
[----:B------:R-:W-:Y:S05]  /*30f0*/  BRA.U UP1, `(.L_x_48) ;  /* 0x0000000d01747547 */ /* 0x000fea000b800000 */
[----:B------:R-:W-:Y:S01]  /*3100*/  UMOV UR4, 0x40 ;  /* 0x0000004000047882 */ /* 0x000fe20000000000 */
[----:B------:R-:W-:Y:S01]  /*3110*/  NOP ;  /* 0x0000000000007918 */ /* 0x000fe20000000000 */
[----:B------:R-:W-:Y:S01]  /*3120*/  ULEA UR4, UR37, UR4, 0x18 ;  /* 0x0000000425047291 */ /* 0x000fe2000f8ec0ff */
[----:B------:R-:W-:Y:S02]  /*3130*/  UMOV UR5, 0x400 ;  /* 0x0000040000057882 */ /* 0x000fe40000000000 */
[----:B------:R-:W-:-:S06]  /*3140*/  ULEA UR37, UR37, UR5, 0x18 ;  /* 0x0000000525257291 */ /* 0x000fcc000f8ec0ff */
[----:B------:R-:W1:Y:S02]  /*3150*/  LDS.U8 R0, [UR4+0x1c] ;  /* 0x00001c04ff007984 */ /* 0x000e640008000000 */
[----:B-1----:R-:W-:-:S13]  /*3160*/  ISETP.NE.AND P0, PT, R0, RZ, PT ;  /* 0x000000ff0000720c */ /* 0x002fda0003f05270 */
[----:B------:R-:W-:Y:S05]  /*3170*/  @P0 BRA `(.L_x_49) ;  /* 0x0000000000580947 */ /* 0x000fea0003800000 */
[----:B------:R-:W-:-:S13]  /*3180*/  ELECT P0, URZ, PT ;  /* 0x0000000000ff782f */ /* 0x000fda0003800000 */
[----:B------:R-:W-:Y:S05]  /*3190*/  @!P0 BRA `(.L_x_50) ;  /* 0x0000000000608947 */ /* 0x000fea0003800000 */
[----:B------:R-:W-:Y:S01]  /*31a0*/  UMOV UR5, 0x10 ;  /* 0x0000001000057882 */ /* 0x000fe20000000000 */
[----:B------:R-:W-:Y:S01]  /*31b0*/  HFMA2 R0, -RZ, RZ, 0, 5.9604644775390625e-08 ;  /* 0x00000001ff007431 */ /* 0x000fe200000001ff */
[----:B------:R-:W-:-:S03]  /*31c0*/  MOV R2, 0xffff ;  /* 0x0000ffff00027802 */ /* 0x000fc60000000f00 */
[----:B------:R-:W-:Y:S04]  /*31d0*/  DEPBAR.LE SB1, 0x36 ;  /* 0x00009d800000791a */ /* 0x000fe80000000000 */
[----:B------:R-:W1:Y:S02]  /*31e0*/  UTCATOMSWS.FIND_AND_SET.ALIGN UP0, UR5, UR5 ;  /* 0x00000005000575e3 */ /* 0x000e640008000800 */
[----:B-1----:R-:W-:Y:S01]  /*31f0*/  MOV R3, UR5 ;  /* 0x0000000500037c02 */ /* 0x002fe20008000f00 */
[----:B------:R-:W-:Y:S06]  /*3200*/  BRA.U UP0, `(.L_x_51) ;  /* 0x0000000100187547 */ /* 0x000fec000b800000 */
.L_x_52:
[----:B------:R-:W-:Y:S05]  /*3210*/  NANOSLEEP 0x64 ;  /* 0x000000640000795d */ /* 0x000fea0003800000 */
[----:B------:R-:W-:-:S05]  /*3220*/  UMOV UR5, 0x10 ;  /* 0x0000001000057882 */ /* 0x000fca0000000000 */
[----:B------:R-:W-:Y:S04]  /*3230*/  DEPBAR.LE SB1, 0x36 ;  /* 0x00009d800000791a */ /* 0x000fe80000000000 */
[----:B------:R-:W1:Y:S02]  /*3240*/  UTCATOMSWS.FIND_AND_SET.ALIGN UP0, UR5, UR5 ;  /* 0x00000005000575e3 */ /* 0x000e640008000800 */
[----:B-1----:R-:W-:Y:S01]  /*3250*/  MOV R3, UR5 ;  /* 0x0000000500037c02 */ /* 0x002fe20008000f00 */
[----:B------:R-:W-:Y:S05]  /*3260*/  BRA.U !UP0, `(.L_x_52) ;  /* 0xfffffffd08e87547 */ /* 0x000fea000b83ffff */
.L_x_51:
[-C--:B------:R-:W-:Y:S02]  /*3270*/  SHF.L.U32 R2, R2, R3.reuse, RZ ;  /* 0x0000000302027219 */ /* 0x080fe400000006ff */
[----:B------:R-:W-:Y:S01]  /*3280*/  SHF.L.U32 R0, R0, R3, RZ ;  /* 0x0000000300007219 */ /* 0x000fe200000006ff */
[----:B------:R-:W-:Y:S02]  /*3290*/  IMAD.SHL.U32 R3, R3, 0x20, RZ ;  /* 0x0000002003037824 */ /* 0x000fe400078e00ff */
[----:B------:R1:W-:Y:S04]  /*32a0*/  ATOMS.OR RZ, [UR4+0x14], R2 ;  /* 0x00001402ffff798c */ /* 0x0003e8000b000004 */
[----:B------:R1:W-:Y:S04]  /*32b0*/  ATOMS.OR RZ, [UR4+0x18], R0 ;  /* 0x00001800ffff798c */ /* 0x0003e8000b000004 */
[----:B------:R1:W-:Y:S01]  /*32c0*/  STS [UR37+0x4b0], R3 ;  /* 0x0004b003ff007988 */ /* 0x0003e20008000825 */
[----:B------:R-:W-:Y:S05]  /*32d0*/  BRA `(.L_x_50) ;  /* 0x0000000000107947 */ /* 0x000fea0003800000 */
.L_x_49:
[----:B------:R-:W-:Y:S02]  /*32e0*/  MOV R0, 0xffffffff ;  /* 0xffffffff00007802 */ /* 0x000fe40000000f00 */
[----:B------:R-:W-:-:S03]  /*32f0*/  MOV R2, 0x3320 ;  /* 0x0000332000027802 */ /* 0x000fc60000000f00 */
[----:B------:R1:W-:Y:S04]  /*3300*/  STS [UR37+0x4b0], R0 ;  /* 0x0004b000ff007988 */ /* 0x0003e80008000825 */
[----:B-1-3-5:R-:W-:Y:S05]  /*3310*/  CALL.REL.NOINC `($__internal_1_$__cuda_sm10x_tcgen05_guardrail_trap_phase_invalid_during_alloc) ;  /* 0x0000003800f47944 */ /* 0x02afea0003c00000 */
.L_x_50:
[----:B------:R-:W-:Y:S05]  /*3320*/  WARPSYNC.ALL ;  /* 0x0000000000007948 */ /* 0x000fea0003800000 */
[----:B------:R-:W2:Y:S01]  /*3330*/  S2UR UR9, SR_CgaCtaId ;  /* 0x00000000000979c3 */ /* 0x000ea20000008800 */
[----:B------:R-:W-:Y:S01]  /*3340*/  UMOV UR4, 0x400 ;  /* 0x0000040000047882 */ /* 0x000fe20000000000 */
[----:B------:R-:W-:-:S06]  /*3350*/  NOP ;  /* 0x0000000000007918 */ /* 0x000fcc0000000000 */
[----:B------:R-:W-:Y:S06]  /*3360*/  BAR.ARV 0x6, 0xa0 ;  /* 0x0182800000007b1d */ /* 0x000fec0000002000 */
[----:B------:R-:W4:Y:S01]  /*3370*/  LDCU UR5, c[0x0][0x38c] ;  /* 0x00007180ff0577ac */ /* 0x000f220008000800 */
[----:B------:R-:W-:Y:S01]  /*3380*/  IMAD.MOV.U32 R11, RZ, RZ, 0x1 ;  /* 0x00000001ff0b7424 */ /* 0x000fe200078e00ff */
[----:B------:R-:W-:Y:S01]  /*3390*/  CS2R R8, SRZ ;  /* 0x0000000000087805 */ /* 0x000fe2000001ff00 */
[----:B------:R-:W-:Y:S01]  /*33a0*/  IMAD.MOV.U32 R10, RZ, RZ, RZ ;  /* 0x000000ffff0a7224 */ /* 0x000fe200078e00ff */
[----:B------:R-:W-:Y:S01]  /*33b0*/  UMOV UR11, URZ ;  /* 0x000000ff000b7c82 */ /* 0x000fe20008000000 */
[----:B------:R-:W-:Y:S01]  /*33c0*/  UMOV UR18, URZ ;  /* 0x000000ff00127c82 */ /* 0x000fe20008000000 */
[----:B------:R-:W-:Y:S01]  /*33d0*/  UMOV UR20, 0x0 ;  /* 0x0000000000147882 */ /* 0x000fe20000000000 */
[----:B------:R-:W-:Y:S01]  /*33e0*/  UMOV UR21, 0x40c0010 ;  /* 0x040c001000157882 */ /* 0x000fe20000000000 */
[----:B--2---:R-:W-:Y:S01]  /*33f0*/  ULEA UR9, UR9, UR4, 0x18 ;  /* 0x0000000409097291 */ /* 0x004fe2000f8ec0ff */
[----:B------:R-:W2:Y:S03]  /*3400*/  LDCU UR4, c[0x0][0x38c] ;  /* 0x00007180ff0477ac */ /* 0x000ea60008000800 */
[----:B------:R-:W-:-:S02]  /*3410*/  UIADD3 UR10, UPT, UPT, UR9, 0x1d80, URZ ;  /* 0x00001d80090a7890 */ /* 0x000fc4000fffe0ff */
[----:B----4-:R-:W-:-:S03]  /*3420*/  UISETP.GE.AND UP3, UPT, UR5, 0x1, UPT ;  /* 0x000000010500788c */ /* 0x010fc6000bf66270 */
[----:B-1----:R-:W1:Y:S01]  /*3430*/  LDS R0, [UR9+0x4b0] ;  /* 0x0004b009ff007984 */ /* 0x002e620008000800 */
[----:B------:R-:W-:-:S04]  /*3440*/  USHF.R.U32.HI UR10, URZ, 0x4, UR10 ;  /* 0x00000004ff0a7899 */ /* 0x000fc8000801160a */
[----:B------:R-:W-:-:S04]  /*3450*/  ULOP3.LUT UR10, UR10, 0x3fff, URZ, 0xc0, !UPT ;  /* 0x00003fff0a0a7892 */ /* 0x000fc8000f8ec0ff */
[----:B------:R-:W-:Y:S02]  /*3460*/  ULOP3.LUT UR10, UR10, 0x10000, URZ, 0xfc, !UPT ;  /* 0x000100000a0a7892 */ /* 0x000fe4000f8efcff */
[----:B--2---:R-:W-:-:S04]  /*3470*/  UIADD3 UR4, UPT, UPT, UR4, 0x1f, URZ ;  /* 0x0000001f04047890 */ /* 0x004fc8000fffe0ff */
[----:B------:R-:W-:-:S04]  /*3480*/  USHF.R.S32.HI UR8, URZ, 0x1f, UR4 ;  /* 0x0000001fff087899 */ /* 0x000fc80008011404 */
[----:B------:R-:W-:Y:S02]  /*3490*/  ULEA.HI UR8, UR8, UR4, URZ, 0x5 ;  /* 0x0000000408087291 */ /* 0x000fe4000f8f28ff */
[----:B------:R-:W-:Y:S02]  /*34a0*/  UIADD3 UR4, UPT, UPT, UR9, 0x20d80, URZ ;  /* 0x00020d8009047890 */ /* 0x000fe4000fffe0ff */
[----:B------:R-:W-:Y:S02]  /*34b0*/  USHF.R.S32.HI UR8, URZ, 0x5, UR8 ;  /* 0x00000005ff087899 */ /* 0x000fe40008011408 */
[----:B------:R-:W-:Y:S02]  /*34c0*/  USHF.R.U32.HI UR4, URZ, 0x4, UR4 ;  /* 0x00000004ff047899 */ /* 0x000fe40008011604 */
[----:B------:R-:W-:Y:S02]  /*34d0*/  UISETP.LT.AND UP0, UPT, UR8, 0x1, UPT ;  /* 0x000000010800788c */ /* 0x000fe4000bf01270 */
[----:B------:R-:W-:-:S02]  /*34e0*/  ULOP3.LUT UR4, UR4, 0x3fff, URZ, 0xc0, !UPT ;  /* 0x00003fff04047892 */ /* 0x000fc4000f8ec0ff */
[----:B------:R-:W-:Y:S02]  /*34f0*/  USEL UR15, UR8, 0x1, !UP0 ;  /* 0x00000001080f7887 */ /* 0x000fe4000c000000 */
[----:B------:R-:W-:Y:S02]  /*3500*/  ULOP3.LUT UR4, UR4, 0x10000, URZ, 0xfc, !UPT ;  /* 0x0001000004047892 */ /* 0x000fe4000f8efcff */
[----:B------:R-:W-:Y:S01]  /*3510*/  UIADD3 UR15, UPT, UPT, -UR15, URZ, URZ ;  /* 0x000000ff0f0f7290 */ /* 0x000fe2000fffe1ff */
[----:B-1----:R-:W-:-:S15]  /*3520*/  R2UR UR12, R0 ;  /* 0x00000000000c72ca */ /* 0x002fde00000e0000 */
.L_x_59:
[----:B------:R-:W-:Y:S02]  /*3530*/  LEA R0, R10, UR9, 0x3 ;  /* 0x000000090a007c11 */ /* 0x000fe4000f8e18ff */
[----:B------:R-:W-:Y:S02]  /*3540*/  SHF.L.U32 R5, R9, 0x1f, RZ ;  /* 0x0000001f09057819 */ /* 0x000fe400000006ff */
[----:B------:R-:W-:Y:S01]  /*3550*/  PLOP3.LUT P0, PT, PT, PT, UP3, 0x80, 0x8 ;  /* 0x000000000008781c */ /* 0x000fe20003f0f038 */
[----:B------:R-:W-:Y:S01]  /*3560*/  VIADD R3, R0, 0x410 ;  /* 0x0000041000037836 */ /* 0x000fe20000000000 */
[----:B-1----:R-:W1:Y:S02]  /*3570*/  SYNCS.PHASECHK.TRANS64.TRYWAIT P1, [R0+URZ+0x400], R5 ;  /* 0x00040005000075a7 */ /* 0x002e6400080211ff */
[----:B-1--4-:R-:W-:Y:S09]  /*3580*/  @!P1 BRA `(.L_x_53) ;  /* 0x0000003400209947 */ /* 0x012ff20003800000 */
.L_x_105:
[----:B------:R-:W-:Y:S01]  /*3590*/  LEA R4, R10, UR9, 0x4 ;  /* 0x000000090a047c11 */ /* 0x000fe2000f8e20ff */
[----:B------:R-:W-:Y:S01]  /*35a0*/  @UP3 ULEA UR5, UR18, UR9, 0x3 ;  /* 0x0000000912053291 */ /* 0x000fe2000f8e18ff */
[----:B------:R-:W-:Y:S01]  /*35b0*/  PLOP3.LUT P2, PT, PT, PT, PT, 0x80, 0x8 ;  /* 0x000000000008781c */ /* 0x000fe20003f4f070 */
[----:B------:R-:W-:Y:S01]  /*35c0*/  ULEA UR14, UR11, UR9, 0x3 ;  /* 0x000000090b0e7291 */ /* 0x000fe2000f8e18ff */
[----:B------:R-:W-:Y:S02]  /*35d0*/  PRMT R3, RZ, 0x654, R3 ;  /* 0x00000654ff037816 */ /* 0x000fe40000000003 */
[----:B-1----:R-:W1:Y:S01]  /*35e0*/  LDS.128 R4, [R4+0x490] ;  /* 0x0004900004047984 */ /* 0x002e620000000c00 */
[----:B------:R-:W-:Y:S02]  /*35f0*/  @P0 SHF.L.U32 R2, R8, 0x1f, RZ ;  /* 0x0000001f08020819 */ /* 0x000fe400000006ff */
[----:B------:R-:W-:Y:S01]  /*3600*/  SHF.L.U32 R0, R11, 0x1f, RZ ;  /* 0x0000001f0b007819 */ /* 0x000fe200000006ff */
[----:B------:R-:W-:Y:S01]  /*3610*/  @!PT LDS RZ, [RZ] ;  /* 0x00000000fffff984 */ /* 0x000fe20000000800 */
[----:B------:R-:W-:Y:S01]  /*3620*/  @!PT LDS RZ, [RZ] ;  /* 0x00000000fffff984 */ /* 0x000fe20000000800 */
[----:B------:R-:W-:Y:S01]  /*3630*/  @!PT LDS RZ, [RZ] ;  /* 0x00000000fffff984 */ /* 0x000fe20000000800 */
[----:B------:R-:W-:Y:S01]  /*3640*/  @!PT LDS RZ, [RZ] ;  /* 0x00000000fffff984 */ /* 0x000fe20000000800 */
[----:B------:R2:W-:Y:S06]  /*3650*/  MEMBAR.ALL.CTA ;  /* 0x0000000000007992 */ /* 0x0005ec0000008000 */
[----:B--2---:R-:W2:Y:S02]  /*3660*/  FENCE.VIEW.ASYNC.S ;  /* 0x00000000000073c6 */ /* 0x004ea40000000000 */
[----:B--2---:R2:W-:Y:S01]  /*3670*/  SYNCS.ARRIVE.TRANS64.RED.A1T0 RZ, [R3+URZ], RZ ;  /* 0x000000ff03ff79a7 */ /* 0x0045e200081004ff */
[----:B------:R2:W4:Y:S01]  /*3680*/  @P0 SYNCS.PHASECHK.TRANS64.TRYWAIT P2, [UR5], R2 ;  /* 0x00000002ff0005a7 */ /* 0x0005220008041105 */
[----:B-1----:R-:W-:Y:S01]  /*3690*/  LOP3.LUT P1, RZ, R6, 0x1, RZ, 0xc0, !PT ;  /* 0x0000000106ff7812 */ /* 0x002fe2000782c0ff */
[----:B------:R-:W1:Y:S02]  /*36a0*/  SYNCS.PHASECHK.TRANS64.TRYWAIT P0, [UR14+0x440], R0 ;  /* 0x00044000ff0075a7 */ /* 0x000e64000800110e */
[----:B-12-4-:R-:W-:Y:S10]  /*36b0*/  @!P0 BRA `(.L_x_54) ;  /* 0x0000003000e88947 */ /* 0x016ff40003800000 */
.L_x_107:
[----:B------:R-:W-:Y:S01]  /*36c0*/  IADD3 R10, PT, PT, R10, 0x1, RZ ;  /* 0x000000010a0a7810 */ /* 0x000fe20007ffe0ff */
[----:B------:R-:W-:Y:S06]  /*36d0*/  BRA.U !UP3, `(.L_x_55) ;  /* 0x000000010b9c7547 */ /* 0x000fec000b800000 */
[----:B------:R-:W-:Y:S02]  /*36e0*/  ULEA.HI UR13, UR11, UR11, URZ, 0x1 ;  /* 0x0000000b0b0d7291 */ /* 0x000fe4000f8f08ff */
[----:B------:R-:W-:Y:S02]  /*36f0*/  UPLOP3.LUT UP4, UPT, UPT, UPT, UPT, 0x40, 0x4 ;  /* 0x000000000004789c */ /* 0x000fe40003f8e870 */
[----:B------:R-:W-:Y:S02]  /*3700*/  USHF.R.U32.HI UR5, URZ, 0x1, UR13 ;  /* 0x00000001ff057899 */ /* 0x000fe4000801160d */
[----:B------:R-:W-:Y:S02]  /*3710*/  ULOP3.LUT UR13, UR13, 0xffe, URZ, 0xc0, !UPT ;  /* 0x00000ffe0d0d7892 */ /* 0x000fe4000f8ec0ff */
[----:B------:R-:W-:Y:S02]  /*3720*/  UIMAD UR5, UR5, 0x30, UR12 ;  /* 0x00000030050578a4 */ /* 0x000fe4000f8e020c */
[----:B------:R-:W-:Y:S01]  /*3730*/  UIADD3 UR13, UPT, UPT, -UR13, UR11, URZ ;  /* 0x0000000b0d0d7290 */ /* 0x000fe2000fffe1ff */
[----:B------:R-:W-:Y:S01]  /*3740*/  UMOV UR17, UR15 ;  /* 0x0000000f00117c82 */ /* 0x000fe20008000000 */
[----:B------:R-:W-:-:S02]  /*3750*/  UMOV UR16, UR8 ;  /* 0x0000000800107c82 */ /* 0x000fc40008000000 */
[----:B------:R-:W-:-:S03]  /*3760*/  ULEA UR13, UR13, UR5, 0x14 ;  /* 0x000000050d0d7291 */ /* 0x000fc6000f8ea0ff */
[----:B------:R-:W-:-:S09]  /*3770*/  UMOV UR5, UR18 ;  /* 0x0000001200057c82 */ /* 0x000fd20008000000 */
.L_x_58:
[----:B------:R-:W-:Y:S02]  /*3780*/  UIADD3 UR17, UPT, UPT, UR17, 0x1, URZ ;  /* 0x0000000111117890 */ /* 0x000fe4000fffe0ff */
[----:B--2---:R-:W-:Y:S02]  /*3790*/  ULEA UR7, UR5, UR9, 0x3 ;  /* 0x0000000905077291 */ /* 0x004fe4000f8e18ff */
[----:B------:R-:W-:Y:S01]  /*37a0*/  UISETP.NE.AND UP0, UPT, UR17, URZ, UPT ;  /* 0x000000ff1100728c */ /* 0x000fe2000bf05270 */
[----:B----4-:R-:W-:Y:S10]  /*37b0*/  @P2 BRA `(.L_x_56) ;  /* 0x00000000000c2947 */ /* 0x010ff40003800000 */
[----:B-1----:R-:W-:Y:S04]  /*37c0*/  SHF.L.U32 R3, R8, 0x1f, RZ ;  /* 0x0000001f08037819 */ /* 0x002fe800000006ff */
[----:B------:R-:W1:Y:S02]  /*37d0*/  SYNCS.PHASECHK.TRANS64.TRYWAIT P0, [UR7], R3 ;  /* 0x00000003ff0075a7 */ /* 0x000e640008001107 */
[----:B-1----:R-:W-:Y:S05]  /*37e0*/  @!P0 BRA `(.L_x_57) ;  /* 0x0000003000b48947 */ /* 0x002fea0003800000 */
.L_x_56:
[----:B------:R-:W-:Y:S01]  /*37f0*/  UISETP.NE.AND UP1, UPT, UR16, 0x1, UPT ;  /* 0x000000011000788c */ /* 0x000fe2000bf25270 */
[----:B------:R-:W-:Y:S01]  /*3800*/  PLOP3.LUT P2, PT, PT, PT, PT, 0x80, 0x8 ;  /* 0x000000000008781c */ /* 0x000fe20003f4f070 */
[----:B------:R-:W-:Y:S02]  /*3810*/  UIADD3 UR18, UPT, UPT, UR5, 0x1, URZ ;  /* 0x0000000105127890 */ /* 0x000fe4000fffe0ff */
[----:B------:R-:W-:Y:S02]  /*3820*/  UIMAD UR6, UR5, 0x60, UR4 ;  /* 0x00000060050678a4 */ /* 0x000fe4000f8e0204 */
[----:B------:R-:W-:Y:S01]  /*3830*/  UISETP.NE.AND UP2, UPT, UR18, 0x3e, UPT ;  /* 0x0000003e1200788c */ /* 0x000fe2000bf45270 */
[----:B------:R-:W-:Y:S01]  /*3840*/  PLOP3.LUT P0, PT, PT, PT, UP1, 0x80, 0x8 ;  /* 0x000000000008781c */ /* 0x000fe20003f0f018 */
[----:B------:R-:W-:Y:S02]  /*3850*/  UIADD3 UR16, UPT, UPT, UR16, -0x1, URZ ;  /* 0xffffffff10107890 */ /* 0x000fe4000fffe0ff */
[----:B------:R-:W-:Y:S02]  /*3860*/  USEL UR22, URZ, 0x1, UP2 ;  /* 0x00000001ff167887 */ /* 0x000fe40009000000 */
[----:B------:R-:W-:Y:S01]  /*3870*/  USEL UR18, UR18, URZ, UP2 ;  /* 0x000000ff12127287 */ /* 0x000fe20009000000 */
[----:B------:R-:W-:Y:S03]  /*3880*/  UMOV UR23, 0xc0004010 ;  /* 0xc000401000177882 */ /* 0x000fe60000000000 */
[----:B------:R-:W-:Y:S01]  /*3890*/  @UP1 ULEA UR19, UR18, UR9, 0x3 ;  /* 0x0000000912131291 */ /* 0x000fe2000f8e18ff */
[----:B------:R-:W-:Y:S01]  /*38a0*/  LOP3.LUT R8, R8, UR22, RZ, 0x3c, !PT ;  /* 0x0000001608087c12 */ /* 0x000fe2000f8e3cff */
[----:B------:R-:W-:Y:S03]  /*38b0*/  ULEA UR22, UR5, UR10, 0x7 ;  /* 0x0000000a05167291 */ /* 0x000fe6000f8e38ff */
[----:B-1----:R-:W-:Y:S01]  /*38c0*/  @P0 SHF.L.U32 R0, R8, 0x1f, RZ ;  /* 0x0000001f08000819 */ /* 0x002fe200000006ff */
[----:B------:R-:W-:Y:S03]  /*38d0*/  UMOV UR5, UR18 ;  /* 0x0000001200057c82 */ /* 0x000fe60008000000 */
[----:B------:R2:W4:Y:S01]  /*38e0*/  @P0 SYNCS.PHASECHK.TRANS64.TRYWAIT P2, [UR19], R0 ;  /* 0x00000000ff0005a7 */ /* 0x0005220008041113 */
[----:B------:R-:W-:Y:S03]  /*38f0*/  UIADD3 UR19, UPT, UPT, UR7, 0x1f0, URZ ;  /* 0x000001f007137890 */ /* 0x000fe6000fffe0ff */
[----:B------:R-:W-:Y:S02]  /*3900*/  UMOV UR7, 0xc0004010 ;  /* 0xc000401000077882 */ /* 0x000fe40000000000 */
[----:B------:R2:W-:Y:S01]  /*3910*/  UTCQMMA gdesc[UR22], gdesc[UR6], tmem[UR13], tmem[UR20], idesc[UR21], UP4 ;  /* 0x00ff1406160075ea */ /* 0x0005e2000a00030d */
[----:B------:R-:W-:Y:S03]  /*3920*/  UPLOP3.LUT UP4, UPT, UPT, UPT, UPT, 0x80, 0x8 ;  /* 0x000000000008789c */ /* 0x000fe60003f8f070 */
[----:B------:R2:W-:Y:S01]  /*3930*/  UTCBAR [UR19], URZ ;  /* 0x000000ff130073e9 */ /* 0x0005e200080000ff */
[----:B------:R-:W-:Y:S07]  /*3940*/  BRA.U UP0, `(.L_x_58) ;  /* 0xfffffffd008c7547 */ /* 0x000fee000b83ffff */
.L_x_55:
[----:B------:R-:W-:Y:S01]  /*3950*/  UIADD3 UR11, UPT, UPT, UR11, 0x1, URZ ;  /* 0x000000010b0b7890 */ /* 0x000fe2000fffe0ff */
[C---:B------:R-:W-:Y:S01]  /*3960*/  ISETP.NE.AND P0, PT, R10.reuse, 0x2, PT ;  /* 0x000000020a00780c */ /* 0x040fe20003f05270 */
[----:B------:R-:W-:Y:S02]  /*3970*/  UIADD3 UR14, UPT, UPT, UR14, 0x420, URZ ;  /* 0x000004200e0e7890 */ /* 0x000fe4000fffe0ff */
[----:B------:R-:W-:Y:S01]  /*3980*/  UISETP.NE.AND UP0, UPT, UR11, 0x4, UPT ;  /* 0x000000040b00788c */ /* 0x000fe2000bf05270 */
[----:B-12---:R-:W-:Y:S02]  /*3990*/  SEL R0, RZ, 0x1, P0 ;  /* 0x00000001ff007807 */ /* 0x006fe40000000000 */
[----:B------:R-:W-:Y:S01]  /*39a0*/  SEL R10, R10, RZ, P0 ;  /* 0x000000ff0a0a7207 */ /* 0x000fe20000000000 */
[----:B------:R-:W-:Y:S01]  /*39b0*/  USEL UR5, URZ, 0x1, UP0 ;  /* 0x00000001ff057887 */ /* 0x000fe20008000000 */
[----:B------:R-:W-:Y:S01]  /*39c0*/  LOP3.LUT R9, R9, R0, RZ, 0x3c, !PT ;  /* 0x0000000009097212 */ /* 0x000fe200078e3cff */
[----:B------:R-:W-:Y:S01]  /*39d0*/  USEL UR11, UR11, URZ, UP0 ;  /* 0x000000ff0b0b7287 */ /* 0x000fe20008000000 */
[----:B------:R1:W-:Y:S03]  /*39e0*/  UTCBAR [UR14], URZ ;  /* 0x000000ff0e0073e9 */ /* 0x0003e600080000ff */
[----:B------:R-:W-:Y:S01]  /*39f0*/  LOP3.LUT R11, R11, UR5, RZ, 0x3c, !PT ;  /* 0x000000050b0b7c12 */ /* 0x000fe2000f8e3cff */
[----:B------:R-:W-:Y:S07]  /*3a00*/  @P1 BRA `(.L_x_59) ;  /* 0xfffffff800c81947 */ /* 0x000fee000383ffff */
[----:B------:R-:W2:Y:S01]  /*3a10*/  S2UR UR4, SR_CgaCtaId ;  /* 0x00000000000479c3 */ /* 0x000ea20000008800 */
[----:B------:R-:W-:Y:S01]  /*3a20*/  ELECT P0, URZ, PT ;  /* 0x0000000000ff782f */ /* 0x000fe20003800000 */
[----:B------:R-:W-:Y:S01]  /*3a30*/  IMAD.MOV.U32 R0, RZ, RZ, 0x1 ;  /* 0x00000001ff007424 */ /* 0x000fe200078e00ff */
[----:B------:R-:W-:Y:S01]  /*3a40*/  UIADD3 UR9, UPT, UPT, UR9, 0x440, URZ ;  /* 0x0000044009097890 */ /* 0x000fe2000fffe0ff */
[----:B------:R-:W-:Y:S01]  /*3a50*/  SHF.L.U32 R3, R11, 0x1f, RZ ;  /* 0x0000001f0b037819 */ /* 0x000fe200000006ff */
[----:B------:R-:W-:-:S03]  /*3a60*/  UMOV UR5, 0x40 ;  /* 0x0000004000057882 */ /* 0x000fc60000000000 */
[----:B------:R-:W-:Y:S01]  /*3a70*/  UVIRTCOUNT.DEALLOC.SMPOOL 0x80 ;  /* 0x000000800000784c */ /* 0x000fe20000000000 */
[----:B--2---:R-:W-:Y:S02]  /*3a80*/  ULEA UR4, UR4, UR5, 0x18 ;  /* 0x0000000504047291 */ /* 0x004fe4000f8ec0ff */
[----:B------:R-:W-:-:S07]  /*3a90*/  ULEA UR5, UR11, UR9, 0x3 ;  /* 0x000000090b057291 */ /* 0x000fce000f8e18ff */
[----:B------:R2:W-:Y:S02]  /*3aa0*/  @P0 STS.U8 [UR4+0x1c], R0 ;  /* 0x00001c00ff000988 */ /* 0x0005e40008000004 */
[----:B------:R-:W3:Y:S02]  /*3ab0*/  SYNCS.PHASECHK.TRANS64.TRYWAIT P0, [UR5], R3 ;  /* 0x00000003ff0075a7 */ /* 0x000ee40008001105 */
[----:B--23--:R-:W-:Y:S05]  /*3ac0*/  @!P0 BRA `(.L_x_60) ;  /* 0x0000003000148947 */ /* 0x00cfea0003800000 */
.L_x_110:
[----:B------:R-:W-:-:S04]  /*3ad0*/  UIADD3 UR6, UPT, UPT, UR11, 0x1, URZ ;  /* 0x000000010b067890 */ /* 0x000fc8000fffe0ff */
[----:B------:R-:W-:-:S04]  /*3ae0*/  UISETP.NE.AND UP0, UPT, UR6, 0x4, UPT ;  /* 0x000000040600788c */ /* 0x000fc8000bf05270 */
[----:B------:R-:W-:Y:S02]  /*3af0*/  USEL UR7, URZ, 0x1, UP0 ;  /* 0x00000001ff077887 */ /* 0x000fe40008000000 */
[----:B------:R-:W-:-:S04]  /*3b00*/  USEL UR6, UR6, URZ, UP0 ;  /* 0x000000ff06067287 */ /* 0x000fc80008000000 */
[----:B------:R-:W-:Y:S01]  /*3b10*/  ULEA UR5, UR6, UR9, 0x3 ;  /* 0x0000000906057291 */ /* 0x000fe2000f8e18ff */
[----:B------:R-:W-:-:S04]  /*3b20*/  LOP3.LUT R2, R11, UR7, RZ, 0x3c, !PT ;  /* 0x000000070b027c12 */ /* 0x000fc8000f8e3cff */
[----:B--2---:R-:W-:-:S04]  /*3b30*/  SHF.L.U32 R3, R2, 0x1f, RZ ;  /* 0x0000001f02037819 */ /* 0x004fc800000006ff */
[----:B------:R-:W2:Y:S02]  /*3b40*/  SYNCS.PHASECHK.TRANS64.TRYWAIT P0, [UR5], R3 ;  /* 0x00000003ff0075a7 */ /* 0x000ea40008001105 */
[----:B--2---:R-:W-:Y:S05]  /*3b50*/  @!P0 BRA `(.L_x_61) ;  /* 0x0000003000088947 */ /* 0x004fea0003800000 */
.L_x_112:
        /* <DEDUP_REMOVED lines=9> */
.L_x_114:
[----:B------:R-:W-:-:S04]  /*3bf0*/  UIADD3 UR6, UPT, UPT, UR6, 0x1, URZ ;  /* 0x0000000106067890 */ /* 0x000fc8000fffe0ff */
[----:B------:R-:W-:-:S04]  /*3c00*/  UISETP.NE.AND UP0, UPT, UR6, 0x4, UPT ;  /* 0x000000040600788c */ /* 0x000fc8000bf05270 */
[----:B------:R-:W-:Y:S02]  /*3c10*/  USEL UR5, URZ, 0x1, UP0 ;  /* 0x00000001ff057887 */ /* 0x000fe40008000000 */
[----:B------:R-:W-:-:S04]  /*3c20*/  USEL UR6, UR6, URZ, UP0 ;  /* 0x000000ff06067287 */ /* 0x000fc80008000000 */
[----:B------:R-:W-:Y:S01]  /*3c30*/  ULEA UR6, UR6, UR9, 0x3 ;  /* 0x0000000906067291 */ /* 0x000fe2000f8e18ff */
[----:B--2---:R-:W-:-:S04]  /*3c40*/  LOP3.LUT R3, R2, UR5, RZ, 0x3c, !PT ;  /* 0x0000000502037c12 */ /* 0x004fc8000f8e3cff */
[----:B------:R-:W-:-:S04]  /*3c50*/  SHF.L.U32 R3, R3, 0x1f, RZ ;  /* 0x0000001f03037819 */ /* 0x000fc800000006ff */
[----:B------:R-:W2:Y:S02]  /*3c60*/  SYNCS.PHASECHK.TRANS64.TRYWAIT P0, [UR6], R3 ;  /* 0x00000003ff0075a7 */ /* 0x000ea40008001106 */
[----:B--2---:R-:W-:Y:S05]  /*3c70*/  @!P0 BRA `(.L_x_63) ;  /* 0x0000002c00f08947 */ /* 0x004fea0003800000 */
.L_x_116:
[----:B------:R-:W-:Y:S01]  /*3c80*/  NOP ;  /* 0x0000000000007918 */ /* 0x000fe20000000000 */
[----:B--2---:R-:W2:Y:S01]  /*3c90*/  LDS R0, [UR4+0x14] ;  /* 0x00001404ff007984 */ /* 0x004ea20008000800 */
[----:B------:R-:W-:Y:S01]  /*3ca0*/  ULOP3.LUT UR6, UR12, 0xffff, URZ, 0xc0, !UPT ;  /* 0x0000ffff0c067892 */ /* 0x000fe2000f8ec0ff */
[----:B------:R-:W-:Y:S01]  /*3cb0*/  UMOV UR8, 0xffff ;  /* 0x0000ffff00087882 */ /* 0x000fe20000000000 */
[----:B------:R-:W-:Y:S02]  /*3cc0*/  UMOV UR5, 0x1 ;  /* 0x0000000100057882 */ /* 0x000fe40000000000 */
[----:B------:R-:W-:-:S04]  /*3cd0*/  USHF.R.U32.HI UR6, URZ, 0x5, UR6 ;  /* 0x00000005ff067899 */ /* 0x000fc80008011606 */
[----:B------:R-:W-:Y:S02]  /*3ce0*/  USHF.L.U32 UR8, UR8, UR6, URZ ;  /* 0x0000000608087299 */ /* 0x000fe400080006ff */
[----:B------:R-:W-:-:S04]  /*3cf0*/  USHF.L.U32 UR5, UR5, UR6, URZ ;  /* 0x0000000605057299 */ /* 0x000fc800080006ff */
[----:B--2---:R-:W-:-:S04]  /*3d00*/  LOP3.LUT R0, R0, UR8, RZ, 0xc0, !PT ;  /* 0x0000000800007c12 */ /* 0x004fc8000f8ec0ff */
[----:B------:R-:W-:-:S13]  /*3d10*/  ISETP.NE.AND P0, PT, R0, UR8, PT ;  /* 0x0000000800007c0c */ /* 0x000fda000bf05270 */
[----:B------:R-:W-:Y:S05]  /*3d20*/  @P0 BRA `(.L_x_64) ;  /* 0x0000000000580947 */ /* 0x000fea0003800000 */
[----:B------:R-:W2:Y:S02]  /*3d30*/  LDS R0, [UR4+0x18] ;  /* 0x00001804ff007984 */ /* 0x000ea40008000800 */
[----:B--2---:R-:W-:-:S04]  /*3d40*/  LOP3.LUT R0, R0, UR5, RZ, 0xc0, !PT ;  /* 0x0000000500007c12 */ /* 0x004fc8000f8ec0ff */
[----:B------:R-:W-:-:S13]  /*3d50*/  ISETP.NE.AND P0, PT, R0, UR5, PT ;  /* 0x0000000500007c0c */ /* 0x000fda000bf05270 */
[----:B------:R-:W-:Y:S05]  /*3d60*/  @P0 BRA `(.L_x_65) ;  /* 0x00000000003c0947 */ /* 0x000fea0003800000 */
[----:B------:R-:W2:Y:S01]  /*3d70*/  S2R R2, SR_LANEID ;  /* 0x0000000000027919 */ /* 0x000ea20000000000 */
[----:B------:R-:W-:Y:S01]  /*3d80*/  ULOP3.LUT UR8, URZ, UR8, URZ, 0x33, !UPT ;  /* 0x00000008ff087292 */ /* 0x000fe2000f8e33ff */
[----:B------:R-:W-:Y:S01]  /*3d90*/  LOP3.LUT R4, RZ, UR5, RZ, 0x33, !PT ;  /* 0x00000005ff047c12 */ /* 0x000fe2000f8e33ff */
[----:B------:R-:W-:Y:S02]  /*3da0*/  VOTEU.ANY UR7, UPT, PT ;  /* 0x0000000000077886 */ /* 0x000fe400038e0100 */
[----:B------:R-:W-:Y:S01]  /*3db0*/  UFLO.U32 UR7, UR7 ;  /* 0x00000007000772bd */ /* 0x000fe200080e0000 */
[----:B------:R-:W3:Y:S01]  /*3dc0*/  REDUX UR5, R4 ;  /* 0x00000000040573c4 */ /* 0x000ee20000000000 */
[----:B------:R-:W-:-:S06]  /*3dd0*/  IMAD.U32 R0, RZ, RZ, UR8 ;  /* 0x00000008ff007e24 */ /* 0x000fcc000f8e00ff */
[----:B------:R1:W-:Y:S01]  /*3de0*/  UTCATOMSWS.AND URZ, UR8 ;  /* 0x0000000800ff79e3 */ /* 0x0003e20008000000 */
[----:B------:R-:W4:Y:S01]  /*3df0*/  REDUX UR6, R0 ;  /* 0x00000000000673c4 */ /* 0x000f220000000000 */
[----:B--2---:R-:W-:Y:S01]  /*3e00*/  ISETP.EQ.U32.AND P0, PT, R2, UR7, PT ;  /* 0x0000000702007c0c */ /* 0x004fe2000bf02070 */
[----:B---3--:R-:W-:Y:S01]  /*3e10*/  IMAD.U32 R2, RZ, RZ, UR5 ;  /* 0x00000005ff027e24 */ /* 0x008fe2000f8e00ff */
[----:B----4-:R-:W-:-:S11]  /*3e20*/  MOV R3, UR6 ;  /* 0x0000000600037c02 */ /* 0x010fd60008000f00 */
[----:B------:R1:W-:Y:S04]  /*3e30*/  @P0 ATOMS.AND RZ, [UR4+0x14], R3 ;  /* 0x00001403ffff098c */ /* 0x0003e8000a800004 */
[----:B------:R1:W-:Y:S01]  /*3e40*/  @P0 ATOMS.AND RZ, [UR4+0x18], R2 ;  /* 0x00001802ffff098c */ /* 0x0003e2000a800004 */
[----:B------:R-:W-:Y:S05]  /*3e50*/  BRA `(.L_x_66) ;  /* 0x0000000000147947 */ /* 0x000fea0003800000 */
.L_x_65:
[----:B------:R-:W-:Y:S02]  /*3e60*/  MOV R2, 0x3e80 ;  /* 0x00003e8000027802 */ /* 0x000fe40000000f00 */
[----:B-1--45:R-:W-:Y:S05]  /*3e70*/  CALL.REL.NOINC `($__internal_0_$__cuda_sm10x_tcgen05_guardrail_trap_col_being_dealloced_not_returned_by_alloc) ;  /* 0x0000003000107944 */ /* 0x032fea0003c00000 */
[----:B------:R-:W-:Y:S05]  /*3e80*/  BRA `(.L_x_66) ;  /* 0x0000000000087947 */ /* 0x000fea0003800000 */
.L_x_64:
[----:B------:R-:W-:Y:S02]  /*3e90*/  MOV R2, 0x3eb0 ;  /* 0x00003eb000027802 */ /* 0x000fe40000000f00 */
[----:B-1--45:R-:W-:Y:S05]  /*3ea0*/  CALL.REL.NOINC `($__internal_2_$__cuda_sm10x_tcgen05_guardrail_trap_unallocated_columns_being_dealloced) ;  /* 0x00000030001c7944 */ /* 0x032fea0003c00000 */
.L_x_66:
[----:B------:R-:W-:Y:S01]  /*3eb0*/  NOP ;  /* 0x0000000000007918 */ /* 0x000fe20000000000 */
[----:B-1----:R-:W-:Y:S05]  /*3ec0*/  EXIT ;  /* 0x000000000000794d */ /* 0x002fea0003800000 */
.L_x_48:
[----:B------:R-:W-:-:S09]  /*3ed0*/  UISETP.NE.OR UP2, UPT, UR8, 0x3, !UP2 ;  /* 0x000000030800788c */ /* 0x000fd2000d745670 */
[----:B------:R-:W-:Y:S05]  /*3ee0*/  BRA.U UP2, `(.L_x_67) ;  /* 0x0000000d02007547 */ /* 0x000fea000b800000 */
[----:B------:R-:W1:Y:S01]  /*3ef0*/  LDC R0, c[0x0][0xb30] ;  /* 0x0002cc00ff007b82 */ /* 0x000e620000000800 */
[----:B------:R-:W2:Y:S01]  /*3f00*/  LDCU.64 UR8, c[0x0][0x888] ;  /* 0x00011100ff0877ac */ /* 0x000ea20008000a00 */
[----:B------:R-:W-:Y:S02]  /*3f10*/  HFMA2 R29, -RZ, RZ, 0, 0 ;  /* 0x00000000ff1d7431 */ /* 0x000fe400000001ff */
[----:B------:R-:W-:Y:S01]  /*3f20*/  IMAD.MOV.U32 R31, RZ, RZ, 0x1 ;  /* 0x00000001ff1f7424 */ /* 0x000fe200078e00ff */
[----:B------:R-:W-:Y:S01]  /*3f30*/  MOV R21, 0xc00 ;  /* 0x00000c0000157802 */ /* 0x000fe20000000f00 */
[----:B------:R-:W4:Y:S01]  /*3f40*/  LDCU.64 UR4, c[0x0][0x890] ;  /* 0x00011200ff0477ac */ /* 0x000f220008000a00 */
[----:B------:R-:W-:Y:S01]  /*3f50*/  IMAD.MOV.U32 R30, RZ, RZ, RZ ;  /* 0x000000ffff1e7224 */ /* 0x000fe200078e00ff */
[----:B------:R-:W3:Y:S01]  /*3f60*/  LDC R19, c[0x0][0x370] ;  /* 0x0000dc00ff137b82 */ /* 0x000ee20000000800 */
[----:B------:R-:W-:Y:S01]  /*3f70*/  UMOV UR7, 0x400 ;  /* 0x0000040000077882 */ /* 0x000fe20000000000 */
[----:B------:R-:W-:-:S02]  /*3f80*/  UPLOP3.LUT UP1, UPT, UPT, UPT, UPT, 0x40, 0x4 ;  /* 0x000000000004789c */ /* 0x000fc40003f2e870 */
[----:B------:R-:W-:-:S04]  /*3f90*/  ULEA UR7, UR37, UR7, 0x18 ;  /* 0x0000000725077291 */ /* 0x000fc8000f8ec0ff */
[----:B------:R-:W3:Y:S01]  /*3fa0*/  LDC R2, c[0x0][0xb0c] ;  /* 0x0002c300ff027b82 */ /* 0x000ee20000000800 */
[----:B--2---:R-:W-:Y:S02]  /*3fb0*/  UISETP.NE.U32.AND UP4, UPT, UR8, URZ, UPT ;  /* 0x000000ff0800728c */ /* 0x004fe4000bf85070 */
[----:B------:R-:W-:Y:S02]  /*3fc0*/  UIADD3 UR8, UPT, UPT, UR7, 0x3e0, URZ ;  /* 0x000003e007087890 */ /* 0x000fe4000fffe0ff */
[----:B----4-:R-:W-:-:S03]  /*3fd0*/  UISETP.NE.U32.AND UP5, UPT, UR4, URZ, UPT ;  /* 0x000000ff0400728c */ /* 0x010fc6000bfa5070 */
[----:B------:R-:W2:Y:S01]  /*3fe0*/  LDC R18, c[0x0][0xb20] ;  /* 0x0002c800ff127b82 */ /* 0x000ea20000000800 */
[----:B-1----:R-:W-:Y:S01]  /*3ff0*/  ISETP.NE.AND P1, PT, R0, 0x1, PT ;  /* 0x000000010000780c */ /* 0x002fe20003f25270 */
[----:B------:R-:W-:Y:S02]  /*4000*/  UISETP.NE.AND.EX UP4, UPT, UR9, URZ, UPT, UP4 ;  /* 0x000000ff0900728c */ /* 0x000fe4000bf85340 */
[----:B------:R-:W-:Y:S02]  /*4010*/  UPRMT UR37, UR37, 0x654, UR8 ;  /* 0x0000065425257896 */ /* 0x000fe40008000008 */
[----:B------:R-:W-:Y:S02]  /*4020*/  UISETP.NE.AND.EX UP5, UPT, UR5, URZ, UPT, UP5 ;  /* 0x000000ff0500728c */ /* 0x000fe4000bfa5350 */
[----:B------:R-:W1:Y:S08]  /*4030*/  LDC.64 R32, c[0x0][0x348] ;  /* 0x0000d200ff207b82 */ /* 0x000e700000000a00 */
[----:B------:R-:W4:Y:S08]  /*4040*/  LDC.64 R16, c[0x0][0xb10] ;  /* 0x0002c400ff107b82 */ /* 0x000f300000000a00 */
[----:B------:R-:W1:Y:S08]  /*4050*/  LDC.64 R6, c[0x0][0xb18] ;  /* 0x0002c600ff067b82 */ /* 0x000e700000000a00 */
[----:B------:R-:W1:Y:S08]  /*4060*/  LDC.64 R4, c[0x0][0xb28] ;  /* 0x0002ca00ff047b82 */ /* 0x000e700000000a00 */
[----:B--23--:R-:W1:Y:S02]  /*4070*/  LDC R20, c[0x0][0x374] ;  /* 0x0000dd00ff147b82 */ /* 0x00ce640000000800 */
.L_x_75:
[C---:B------:R-:W-:Y:S02]  /*4080*/  LEA R0, R30.reuse, UR7, 0x3 ;  /* 0x000000071e007c11 */ /* 0x040fe4000f8e18ff */
[----:B------:R-:W-:Y:S02]  /*4090*/  SHF.L.U32 R3, R29, 0x1f, RZ ;  /* 0x0000001f1d037819 */ /* 0x000fe400000006ff */
[----:B------:R-:W-:Y:S02]  /*40a0*/  LEA R24, R30, UR7, 0x4 ;  /* 0x000000071e187c11 */ /* 0x000fe4000f8e20ff */
[----:B--2---:R-:W2:Y:S02]  /*40b0*/  SYNCS.PHASECHK.TRANS64.TRYWAIT P0, [R0+URZ+0x400], R3 ;  /* 0x00040003000075a7 */ /* 0x004ea400080011ff */
[----:B--2---:R-:W-:Y:S05]  /*40c0*/  @!P0 BRA `(.L_x_68) ;  /* 0x0000002800f48947 */ /* 0x004fea0003800000 */
.L_x_117:
[----:B------:R-:W-:Y:S01]  /*40d0*/  ISETP.GE.AND P0, PT, R22, 0x1, PT ;  /* 0x000000011600780c */ /* 0x000fe20003f06270 */
[----:B------:R-:W3:Y:S01]  /*40e0*/  LDS.128 R24, [R24+0x490] ;  /* 0x0004900018187984 */ /* 0x000ee20000000c00 */
[----:B------:R-:W-:Y:S01]  /*40f0*/  ISETP.NE.U32.AND P4, PT, RZ, UR4, PT ;  /* 0x00000004ff007c0c */ /* 0x000fe2000bf85070 */
[----:B--2---:R-:W-:Y:S01]  /*4100*/  VIADD R0, R0, 0x410 ;  /* 0x0000041000007836 */ /* 0x004fe20000000000 */
[----:B------:R-:W-:Y:S02]  /*4110*/  SHF.L.U32 R23, R31, 0x1f, RZ ;  /* 0x0000001f1f177819 */ /* 0x000fe400000006ff */
[----:B------:R-:W-:Y:S02]  /*4120*/  ISETP.NE.AND.EX P4, PT, RZ, UR5, PT, P4 ;  /* 0x00000005ff007c0c */ /* 0x000fe4000bf85340 */
[----:B------:R-:W-:Y:S01]  /*4130*/  PRMT R0, RZ, 0x654, R0 ;  /* 0x00000654ff007816 */ /* 0x000fe20000000000 */
[----:B------:R-:W-:Y:S01]  /*4140*/  @!PT LDS RZ, [RZ] ;  /* 0x00000000fffff984 */ /* 0x000fe20000000800 */
[----:B------:R-:W-:Y:S01]  /*4150*/  @!PT LDS RZ, [RZ] ;  /* 0x00000000fffff984 */ /* 0x000fe20000000800 */
[----:B------:R-:W-:Y:S01]  /*4160*/  @!PT LDS RZ, [RZ] ;  /* 0x00000000fffff984 */ /* 0x000fe20000000800 */
[----:B------:R-:W-:Y:S01]  /*4170*/  @!PT LDS RZ, [RZ] ;  /* 0x00000000fffff984 */ /* 0x000fe20000000800 */
[----:B------:R2:W-:Y:S06]  /*4180*/  MEMBAR.ALL.CTA ;  /* 0x0000000000007992 */ /* 0x0005ec0000008000 */
[----:B--2---:R-:W2:Y:S02]  /*4190*/  FENCE.VIEW.ASYNC.S ;  /* 0x00000000000073c6 */ /* 0x004ea40000000000 */
[----:B--2---:R2:W-:Y:S01]  /*41a0*/  SYNCS.ARRIVE.TRANS64.RED.A1T0 RZ, [R0+URZ], RZ ;  /* 0x000000ff00ff79a7 */ /* 0x0045e200081004ff */
[----:B---3--:R-:W-:Y:S11]  /*41b0*/  LOP3.LUT P3, RZ, R26, 0x1, RZ, 0xc0, !PT ;  /* 0x000000011aff7812 */ /* 0x008ff6000786c0ff */
[----:B------:R-:W-:Y:S02]  /*41c0*/  @!UPT UIADD3 URZ, UPT, UPT, URZ, URZ, URZ ;  /* 0x000000fffffff290 */ /* 0x000fe4000fffe0ff */
[----:B------:R-:W-:Y:S02]  /*41d0*/  @P3 MOV R13, R24 ;  /* 0x00000018000d3202 */ /* 0x000fe40000000f00 */
[----:B------:R-:W-:Y:S01]  /*41e0*/  @P3 LOP3.LUT R8, R25, 0xffff, RZ, 0xc0, !PT ;  /* 0x0000ffff19083812 */ /* 0x000fe200078ec0ff */
[----:B--2---:R-:W-:Y:S06]  /*41f0*/  @!P0 BRA `(.L_x_69) ;  /* 0x0000000000a48947 */ /* 0x004fec0003800000 */
[----:B-1----:R-:W-:Y:S01]  /*4200*/  IMAD.HI.U32 R35, R20, R7, RZ ;  /* 0x0000000714237227 */ /* 0x002fe200078e00ff */
[----:B------:R-:W-:Y:S02]  /*4210*/  ISETP.NE.AND P0, PT, R6, 0x1, PT ;  /* 0x000000010600780c */ /* 0x000fe40003f05270 */
[----:B------:R-:W-:Y:S01]  /*4220*/  ISETP.NE.AND P2, PT, R22, 0x1, PT ;  /* 0x000000011600780c */ /* 0x000fe20003f45270 */
[----:B----4-:R-:W-:Y:S01]  /*4230*/  IMAD.HI.U32 R34, R19, R16, RZ ;  /* 0x0000001013227227 */ /* 0x010fe200078e00ff */
[----:B------:R-:W-:Y:S02]  /*4240*/  SHF.R.U32.HI R35, RZ, R18, R35 ;  /* 0x00000012ff237219 */ /* 0x000fe40000011623 */
[----:B------:R-:W-:Y:S01]  /*4250*/  ISETP.NE.AND P5, PT, R2, 0x1, PT ;  /* 0x000000010200780c */ /* 0x000fe20003fa5270 */
[----:B------:R-:W-:Y:S01]  /*4260*/  IMAD.HI.U32 R36, R13, R16, RZ ;  /* 0x000000100d247227 */ /* 0x000fe200078e00ff */
[----:B------:R-:W-:Y:S02]  /*4270*/  SHF.R.U32.HI R34, RZ, R17, R34 ;  /* 0x00000011ff227219 */ /* 0x000fe40000011622 */
[----:B------:R-:W-:Y:S01]  /*4280*/  SEL R3, R20, R35, !P0 ;  /* 0x0000002314037207 */ /* 0x000fe20004000000 */
[C---:B------:R-:W-:Y:S01]  /*4290*/  IMAD.HI.U32 R35, R8.reuse, R7, RZ ;  /* 0x0000000708237227 */ /* 0x040fe200078e00ff */
[----:B------:R-:W-:Y:S02]  /*42a0*/  SEL R11, R19, R34, !P5 ;  /* 0x00000022130b7207 */ /* 0x000fe40006800000 */
[----:B------:R-:W-:Y:S01]  /*42b0*/  SHF.R.U32.HI R36, RZ, R17, R36 ;  /* 0x00000011ff247219 */ /* 0x000fe20000011624 */
[----:B------:R-:W-:Y:S01]  /*42c0*/  IMAD.HI.U32 R38, R3, R4, RZ ;  /* 0x0000000403267227 */ /* 0x000fe200078e00ff */
[----:B------:R-:W-:Y:S03]  /*42d0*/  SHF.R.U32.HI R35, RZ, R18, R35 ;  /* 0x00000012ff237219 */ /* 0x000fe60000011623 */
[----:B------:R-:W-:Y:S01]  /*42e0*/  IMAD.HI.U32 R34, R11, R4, RZ ;  /* 0x000000040b227227 */ /* 0x000fe200078e00ff */
[----:B------:R-:W-:Y:S02]  /*42f0*/  @P2 SHF.R.U32.HI R3, RZ, R5, R38 ;  /* 0x00000005ff032219 */ /* 0x000fe40000011626 */
[----:B------:R-:W-:Y:S02]  /*4300*/  SEL R9, R8, R35, !P0 ;  /* 0x0000002308097207 */ /* 0x000fe40004000000 */
[----:B------:R-:W-:Y:S01]  /*4310*/  @P2 SHF.R.U32.HI R11, RZ, R5, R34 ;  /* 0x00000005ff0b2219 */ /* 0x000fe20000011622 */
[C---:B------:R-:W-:Y:S01]  /*4320*/  IMAD R10, R22.reuse, R3, RZ ;  /* 0x00000003160a7224 */ /* 0x040fe200078e02ff */
[----:B------:R-:W-:Y:S01]  /*4330*/  SEL R3, R13, R36, !P5 ;  /* 0x000000240d037207 */ /* 0x000fe20006800000 */
[C---:B------:R-:W-:Y:S03]  /*4340*/  IMAD.HI.U32 R14, R9.reuse, R4, RZ ;  /* 0x00000004090e7227 */ /* 0x040fe600078e00ff */
[----:B------:R-:W-:Y:S01]  /*4350*/  ISETP.GE.AND P0, PT, R9, R10, PT ;  /* 0x0000000a0900720c */ /* 0x000fe20003f06270 */
[C---:B------:R-:W-:Y:S01]  /*4360*/  IMAD R12, R22.reuse, R11, RZ ;  /* 0x0000000b160c7224 */ /* 0x040fe200078e02ff */
[-C--:B------:R-:W-:Y:S04]  /*4370*/  SHF.R.U32.HI R14, RZ, R5.reuse, R14 ;  /* 0x00000005ff0e7219 */ /* 0x080fe8000001160e */
[----:B------:R-:W-:Y:S02]  /*4380*/  ISETP.GE.OR P0, PT, R3, R12, P0 ;  /* 0x0000000c0300720c */ /* 0x000fe40000706670 */
[----:B------:R-:W-:Y:S05]  /*4390*/  SEL R15, R9, R14, !P2 ;  /* 0x0000000e090f7207 */ /* 0x000fea0005000000 */
[----:B------:R-:W-:Y:S04]  /*43a0*/  IMAD.MOV R14, RZ, RZ, -R15 ;  /* 0x000000ffff0e7224 */ /* 0x000fe800078e0a0f */
[----:B------:R-:W-:Y:S02]  /*43b0*/  IMAD R14, R22, R14, R9 ;  /* 0x0000000e160e7224 */ /* 0x000fe400078e0209 */
[C---:B------:R-:W-:Y:S05]  /*43c0*/  @!P0 IMAD.HI.U32 R10, R3.reuse, R4, RZ ;  /* 0x00000004030a8227 */ /* 0x040fea00078e00ff */
[----:B------:R-:W-:Y:S04]  /*43d0*/  @!P0 SHF.R.U32.HI R10, RZ, R5, R10 ;  /* 0x00000005ff0a8219 */ /* 0x000fe8000001160a */
[----:B------:R-:W-:Y:S01]  /*43e0*/  @!P0 SEL R0, R3, R10, !P2 ;  /* 0x0000000a03008207 */ /* 0x000fe20005000000 */
[----:B------:R-:W-:Y:S03]  /*43f0*/  IMAD.MOV R10, RZ, RZ, -R3 ;  /* 0x000000ffff0a7224 */ /* 0x000fe600078e0a03 */
[----:B------:R-:W-:Y:S01]  /*4400*/  @!P0 IADD3 R15, PT, PT, R15, -R0, RZ ;  /* 0x800000000f0f8210 */ /* 0x000fe20007ffe0ff */
[----:B------:R-:W-:Y:S01]  /*4410*/  @!P0 IMAD R0, R11, R14, R0 ;  /* 0x0000000e0b008224 */ /* 0x000fe200078e0200 */
[----:B------:R-:W-:Y:S01]  /*4420*/  IADD3 R11, PT, PT, -R9, RZ, RZ ;  /* 0x000000ff090b7210 */ /* 0x000fe20007ffe1ff */
[----:B------:R-:W-:Y:S02]  /*4430*/  IMAD R13, R2, R10, R13 ;  /* 0x0000000a020d7224 */ /* 0x000fe400078e020d */
[----:B------:R-:W-:Y:S02]  /*4440*/  @!P0 IMAD R9, R15, R22, R3 ;  /* 0x000000160f098224 */ /* 0x000fe400078e0203 */
[----:B------:R-:W-:Y:S02]  /*4450*/  @!P0 IMAD.MOV.U32 R3, RZ, RZ, R0 ;  /* 0x000000ffff038224 */ /* 0x000fe400078e0000 */
[----:B------:R-:W-:Y:S02]  /*4460*/  IMAD R8, R6, R11, R8 ;  /* 0x0000000b06087224 */ /* 0x000fe400078e0208 */
[----:B------:R-:W-:Y:S02]  /*4470*/  IMAD R13, R3, R2, R13 ;  /* 0x00000002030d7224 */ /* 0x000fe400078e020d */
[----:B------:R-:W-:Y:S02]  /*4480*/  IMAD R8, R9, R6, R8 ;  /* 0x0000000609087224 */ /* 0x000fe400078e0208 */
.L_x_69:
[----:B------:R-:W-:Y:S05]  /*4490*/  BRA.U UP1, `(.L_x_70) ;  /* 0x0000000101107547 */ /* 0x000fea000b800000 */
[----:B------:R-:W-:Y:S04]  /*44a0*/  MOV R0, UR6 ;  /* 0x0000000600007c02 */ /* 0x000fe80008000f00 */
[----:B------:R-:W-:Y:S04]  /*44b0*/  SHF.L.U32 R3, R0, 0x1f, RZ ;  /* 0x0000001f00037819 */ /* 0x000fe800000006ff */
[----:B------:R-:W2:Y:S02]  /*44c0*/  SYNCS.PHASECHK.TRANS64.TRYWAIT P0, [UR7+0x3f8], R3 ;  /* 0x0003f803ff0075a7 */ /* 0x000ea40008001107 */
[----:B--2---:R-:W-:Y:S05]  /*44d0*/  @!P0 BRA `(.L_x_71) ;  /* 0x0000002800048947 */ /* 0x004fea0003800000 */
.L_x_70:
[----:B------:R-:W-:Y:S05]  /*44e0*/  BRA.U !UP5, `(.L_x_72) ;  /* 0x000000010d347547 */ /* 0x000fea000b800000 */
[----:B------:R-:W-:Y:S01]  /*44f0*/  UPLOP3.LUT UP0, UPT, UPT, UPT, UP4, 0x80, 0x8 ;  /* 0x000000000008789c */ /* 0x000fe20003f0f040 */
[----:B------:R-:W-:Y:S05]  /*4500*/  HFMA2 R68, -RZ, RZ, 0, 5.9604644775390625e-08 ;  /* 0x00000001ff447431 */ /* 0x000fea00000001ff */
[----:B------:R-:W-:Y:S05]  /*4510*/  PLOP3.LUT P0, PT, PT, PT, UP0, 0x80, 0x8 ;  /* 0x000000000008781c */ /* 0x000fea0003f0f008 */
[----:B------:R-:W3:Y:S01]  /*4520*/  @UP0 LDCU.64 UR10, c[0x0][0x888] ;  /* 0x00011100ff0a07ac */ /* 0x000ee20008000a00 */
[----:B------:R-:W-:Y:S04]  /*4530*/  @UP0 UIMAD UR8, UR36, UR4, URZ ;  /* 0x00000004240802a4 */ /* 0x000fe8000f8e02ff */
[----:B---3--:R-:W-:Y:S06]  /*4540*/  @UP0 UIMAD.WIDE UR10, UR8, 0x4, UR10 ;  /* 0x00000004080a08a5 */ /* 0x008fec000f8e020a */
[----:B------:R-:W-:Y:S02]  /*4550*/  IMAD.U32 R10, RZ, RZ, UR10 ;  /* 0x0000000aff0a7e24 */ /* 0x000fe4000f8e00ff */
[----:B------:R-:W-:Y:S05]  /*4560*/  IMAD.U32 R11, RZ, RZ, UR11 ;  /* 0x0000000bff0b7e24 */ /* 0x000fea000f8e00ff */
[----:B--2---:R-:W2:Y:S02]  /*4570*/  @P0 LDG.E R0, desc[UR44][R10.64] ;  /* 0x0000002c0a000981 */ /* 0x004ea4000c1e1900 */
[----:B--2---:R-:W-:Y:S01]  /*4580*/  @P0 R2UR UR39, R0 ;  /* 0x00000000002702ca */ /* 0x004fe200000e0000 */
[----:B------:R-:W-:Y:S05]  /*4590*/  IMAD.MOV.U32 R0, RZ, RZ, 0x1 ;  /* 0x00000001ff007424 */ /* 0x000fea00078e00ff */
[----:B------:R-:W-:Y:S08]  /*45a0*/  @!P0 PRMT R68, R0, 0x7610, R68 ;  /* 0x0000761000448816 */ /* 0x000ff00000000044 */
[----:B------:R-:W3:Y:S02]  /*45b0*/  @!UP0 LDCU UR39, c[0x0][0x880] ;  /* 0x00011000ff2787ac */ /* 0x000ee40008000800 */
.L_x_72:
[----:B---3--:R-:W-:Y:S01]  /*45c0*/  @!P4 FSETP.EQ.AND P5, PT, RZ, UR39, PT ;  /* 0x00000027ff00cc0b */ /* 0x008fe2000bfa2000 */
[----:B------:R-:W-:Y:S01]  /*45d0*/  @!UPT UIADD3 URZ, UPT, UPT, URZ, URZ, URZ ;  /* 0x000000fffffff290 */ /* 0x000fe2000fffe0ff */
[----:B------:R-:W-:Y:S11]  /*45e0*/  @!P4 BRA `(.L_x_73) ;  /* 0x000000000014c947 */ /* 0x000ff60003800000 */
[----:B------:R-:W-:Y:S02]  /*45f0*/  LOP3.LUT P0, RZ, R68, 0xff, RZ, 0xc0, !PT ;  /* 0x000000ff44ff7812 */ /* 0x000fe4000780c0ff */
[----:B------:R-:W-:Y:S04]  /*4600*/  PLOP3.LUT P5, PT, PT, PT, UP0, 0x80, 0x8 ;  /* 0x000000000008781c */ /* 0x000fe80003faf008 */
[----:B------:R-:W-:Y:S07]  /*4610*/  PLOP3.LUT P5, PT, P5, PT, PT, 0x8, 0x80 ;  /* 0x000000000080781c */ /* 0x000fee0002fae170 */
[----:B------:R-:W-:Y:S11]  /*4620*/  @P0 FSETP.EQ.AND P5, PT, RZ, UR39, PT ;  /* 0x00000027ff000c0b */ /* 0x000ff6000bfa2000 */
[----:B------:R-:W-:Y:S02]  /*4630*/  @!UPT UIADD3 URZ, UPT, UPT, URZ, URZ, URZ ;  /* 0x000000fffffff290 */ /* 0x000fe4000fffe0ff */
.L_x_73:
[----:B------:R-:W3:Y:S01]  /*4640*/  SYNCS.PHASECHK.TRANS64.TRYWAIT P4, [UR7+0x3e8], R23 ;  /* 0x0003e817ff0075a7 */ /* 0x000ee20008081107 */
[----:B------:R-:W-:Y:S01]  /*4650*/  @P3 SHF.R.U32.HI R28, RZ, 0x10, R25 ;  /* 0x00000010ff1c3819 */ /* 0x000fe20000011619 */
[----:B------:R-:W-:Y:S01]  /*4660*/  VIADD R30, R30, 0x1 ;  /* 0x000000011e1e7836 */ /* 0x000fe20000000000 */
[----:B------:R-:W1:Y:S08]  /*4670*/  LDC.64 R14, c[0x0][0xb10] ;  /* 0x0002c400ff0e7b82 */ /* 0x000e700000000a00 */
[----:B------:R-:W4:Y:S08]  /*4680*/  LDC.64 R10, c[0x0][0xb18] ;  /* 0x0002c600ff0a7b82 */ /* 0x000f300000000a00 */
[----:B--2---:R-:W2:Y:S08]  /*4690*/  @!P1 LDC R0, c[0x0][0xb20] ;  /* 0x0002c800ff009b82 */ /* 0x004eb00000000800 */
[----:B------:R-:W2:Y:S01]  /*46a0*/  @!P1 LDC R3, c[0x0][0xb0c] ;  /* 0x0002c300ff039b82 */ /* 0x000ea20000000800 */
[----:B-1----:R-:W-:Y:S05]  /*46b0*/  @!P1 IMAD.HI.U32 R14, R13, R14, RZ ;  /* 0x0000000e0d0e9227 */ /* 0x002fea00078e00ff */
[----:B------:R-:W-:Y:S01]  /*46c0*/  @!P1 SHF.R.U32.HI R14, RZ, R15, R14 ;  /* 0x0000000fff0e9219 */ /* 0x000fe2000001160e */
[----:B----4-:R-:W-:Y:S01]  /*46d0*/  @!P1 IMAD.HI.U32 R11, R8, R11, RZ ;  /* 0x0000000b080b9227 */ /* 0x010fe200078e00ff */
[----:B------:R-:W-:Y:S04]  /*46e0*/  @!P1 ISETP.NE.AND P0, PT, R10, 0x1, PT ;  /* 0x000000010a00980c */ /* 0x000fe80003f05270 */
[----:B--2---:R-:W-:Y:S02]  /*46f0*/  @!P1 SHF.R.U32.HI R9, RZ, R0, R11 ;  /* 0x00000000ff099219 */ /* 0x004fe4000001160b */
[----:B------:R-:W-:Y:S02]  /*4700*/  @!P1 ISETP.NE.AND P2, PT, R3, 0x1, PT ;  /* 0x000000010300980c */ /* 0x000fe40003f45270 */
[----:B------:R-:W-:Y:S02]  /*4710*/  @!P1 SEL R9, R8, R9, !P0 ;  /* 0x0000000908099207 */ /* 0x000fe40004000000 */
[----:B------:R-:W-:Y:S02]  /*4720*/  ELECT P0, URZ, PT ;  /* 0x0000000000ff782f */ /* 0x000fe40003800000 */
[----:B------:R-:W-:Y:S05]  /*4730*/  @!P1 SEL R14, R13, R14, !P2 ;  /* 0x0000000e0d0e9207 */ /* 0x000fea0005000000 */
[----:B------:R-:W-:Y:S02]  /*4740*/  @!P1 IMAD.IADD R0, R9, 0x1, -R14 ;  /* 0x0000000109009824 */ /* 0x000fe400078e0a0e */
[----:B------:R-:W-:Y:S02]  /*4750*/  @!P1 IMAD.IADD R9, R14, 0x1, -R9 ;  /* 0x000000010e099824 */ /* 0x000fe400078e0a09 */
[----:B------:R-:W-:Y:S02]  /*4760*/  @!P1 IMAD R13, R0, R3, R13 ;  /* 0x00000003000d9224 */ /* 0x000fe400078e020d */
[----:B------:R-:W-:Y:S01]  /*4770*/  @!P1 IMAD R8, R9, R10, R8 ;  /* 0x0000000a09089224 */ /* 0x000fe200078e0208 */
[----:B---3--:R-:W-:Y:S06]  /*4780*/  @!P4 BRA `(.L_x_74) ;  /* 0x000000240070c947 */ /* 0x008fec0003800000 */
.L_x_120:
[----:B------:R-:W-:Y:S01]  /*4790*/  PLOP3.LUT P5, PT, P5, P0, PT, 0xf2, 0x2f ;  /* 0x00000000002f781c */ /* 0x000fe20002fa1e72 */
[----:B------:R-:W-:Y:S01]  /*47a0*/  UMOV UR14, 0x0 ;  /* 0x00000000000e7882 */ /* 0x000fe20000000000 */
[----:B------:R-:W-:Y:S01]  /*47b0*/  UMOV UR15, 0x10000000 ;  /* 0x10000000000f7882 */ /* 0x000fe20000000000 */
[----:B------:R-:W-:Y:S01]  /*47c0*/  LOP3.LUT R31, R31, 0x1, RZ, 0x3c, !PT ;  /* 0x000000011f1f7812 */ /* 0x000fe200078e3cff */
[----:B------:R-:W-:Y:S01]  /*47d0*/  UMOV UR28, UR36 ;  /* 0x00000024001c7c82 */ /* 0x000fe20008000000 */
[----:B------:R-:W-:Y:S01]  /*47e0*/  UMOV UR20, UR36 ;  /* 0x0000002400147c82 */ /* 0x000fe20008000000 */
[----:B------:R-:W-:Y:S01]  /*47f0*/  UMOV UR12, UR36 ;  /* 0x00000024000c7c82 */ /* 0x000fe20008000000 */
[----:B------:R-:W-:Y:S06]  /*4800*/  @P3 R2UR UR36, R28 ;  /* 0x000000001c2432ca */ /* 0x000fec00000e0000 */
[----:B------:R-:W-:Y:S01]  /*4810*/  @!P5 IADD3 R3, P0, PT, R32, 0x580, RZ ;  /* 0x000005802003d810 */ /* 0x000fe20007f1e0ff */
[----:B------:R-:W-:Y:S01]  /*4820*/  @!P5 IMAD R65, R65, 0x30, RZ ;  /* 0x000000304141d824 */ /* 0x000fe200078e02ff */
[----:B------:R-:W-:Y:S01]  /*4830*/  VOTEU.ALL UP1, P5 ;  /* 0x0000000000ff7886 */ /* 0x000fe20002820000 */
[----:B------:R-:W-:Y:S01]  /*4840*/  @!P5 IMAD.SHL.U32 R67, R67, 0x40, RZ ;  /* 0x000000404343d824 */ /* 0x000fe200078e00ff */
[----:B------:R-:W-:Y:S01]  /*4850*/  @!P5 R2UR UR9, R3 ;  /* 0x000000000309d2ca */ /* 0x000fe200000e0000 */
[----:B-1----:R-:W-:Y:S01]  /*4860*/  @!P5 IMAD.X R0, RZ, RZ, R33, P0 ;  /* 0x000000ffff00d224 */ /* 0x002fe200000e0621 */
[----:B------:R-:W-:Y:S01]  /*4870*/  @!P5 R2UR UR26, R65 ;  /* 0x00000000411ad2ca */ /* 0x000fe200000e0000 */
[----:B------:R-:W-:Y:S01]  /*4880*/  @!UP1 UIADD3 UR25, UPT, UPT, UR7, 0x3e0, URZ ;  /* 0x000003e007199890 */ /* 0x000fe2000fffe0ff */
[----:B------:R-:W-:Y:S01]  /*4890*/  @!P5 R2UR UR27, R67 ;  /* 0x00000000431bd2ca */ /* 0x000fe200000e0000 */
[----:B------:R-:W-:Y:S01]  /*48a0*/  @!UP1 UIADD3 UR24, UPT, UPT, UR7, 0x500, URZ ;  /* 0x0000050007189890 */ /* 0x000fe2000fffe0ff */
[----:B------:R-:W-:Y:S01]  /*48b0*/  @!P5 R2UR UR8, R0 ;  /* 0x000000000008d2ca */ /* 0x000fe200000e0000 */
[----:B------:R-:W-:Y:S01]  /*48c0*/  VOTEU.ALL UP3, P5 ;  /* 0x0000000000ff7886 */ /* 0x000fe20002860000 */
[----:B------:R-:W-:Y:S01]  /*48d0*/  @!UP1 UIADD3 UR16, UPT, UPT, UR7, 0x900, URZ ;  /* 0x0000090007109890 */ /* 0x000fe2000fffe0ff */
[----:B------:R-:W-:Y:S01]  /*48e0*/  ISETP.NE.AND P0, PT, R30, 0x2, PT ;  /* 0x000000021e00780c */ /* 0x000fe20003f05270 */
[----:B------:R-:W-:Y:S01]  /*48f0*/  VOTEU.ALL UP2, P5 ;  /* 0x0000000000ff7886 */ /* 0x000fe20002840000 */
[----:B------:R-:W-:Y:S01]  /*4900*/  UMOV UR17, UR25 ;  /* 0x0000001900117c82 */ /* 0x000fe20008000000 */
[----:B------:R-:W-:Y:S01]  /*4910*/  IMAD.IADD R65, R8, 0x1, R64 ;  /* 0x0000000108417824 */ /* 0x000fe200078e0240 */
[----:B------:R-:W-:Y:S01]  /*4920*/  SEL R0, RZ, 0x1, P0 ;  /* 0x00000001ff007807 */ /* 0x000fe20000000000 */
[----:B------:R-:W-:Y:S01]  /*4930*/  IMAD.U32 R10, RZ, RZ, UR9 ;  /* 0x00000009ff0a7e24 */ /* 0x000fe2000f8e00ff */
[----:B------:R-:W-:Y:S01]  /*4940*/  @!UP1 UIADD3 UR18, UPT, UPT, UR26, 0x10, URZ ;  /* 0x000000101a129890 */ /* 0x000fe2000fffe0ff */
[----:B------:R-:W-:Y:S01]  /*4950*/  SEL R30, R30, RZ, P0 ;  /* 0x000000ff1e1e7207 */ /* 0x000fe20000000000 */
[----:B------:R-:W-:Y:S01]  /*4960*/  UMOV UR19, UR27 ;  /* 0x0000001b00137c82 */ /* 0x000fe20008000000 */
[----:B------:R-:W-:Y:S01]  /*4970*/  @!UP1 UIADD3 UR10, UPT, UPT, UR26, 0x20, URZ ;  /* 0x000000201a0a9890 */ /* 0x000fe2000fffe0ff */
[----:B------:R-:W-:Y:S01]  /*4980*/  IMAD.U32 R11, RZ, RZ, UR8 ;  /* 0x00000008ff0b7e24 */ /* 0x000fe2000f8e00ff */
[----:B------:R-:W-:Y:S01]  /*4990*/  @!P5 R2UR UR22, R10 ;  /* 0x000000000a16d2ca */ /* 0x000fe200000e0000 */
[----:B------:R-:W-:Y:S01]  /*49a0*/  @!UP1 UIADD3 UR8, UPT, UPT, UR7, 0xd00, URZ ;  /* 0x00000d0007089890 */ /* 0x000fe2000fffe0ff */
[----:B------:R-:W-:Y:S01]  /*49b0*/  LOP3.LUT R29, R29, R0, RZ, 0x3c, !PT ;  /* 0x000000001d1d7212 */ /* 0x000fe200078e3cff */
[----:B------:R-:W-:Y:S01]  /*49c0*/  VOTEU.ALL UP1, P5 ;  /* 0x0000000000ff7886 */ /* 0x000fe20002820000 */
[----:B------:R-:W-:Y:S01]  /*49d0*/  @!P5 R2UR UR23, R11 ;  /* 0x000000000b17d2ca */ /* 0x000fe200000e0000 */
[----:B------:R-:W-:Y:S01]  /*49e0*/  UMOV UR9, UR25 ;  /* 0x0000001900097c82 */ /* 0x000fe20008000000 */
[----:B------:R-:W-:Y:S01]  /*49f0*/  UMOV UR11, UR27 ;  /* 0x0000001b000b7c82 */ /* 0x000fe20008000000 */
[----:B------:R-:W-:Y:S10]  /*4a00*/  IMAD.IADD R67, R13, 0x1, R66 ;  /* 0x000000010d437824 */ /* 0x000ff400078e0242 */
[----:B------:R2:W-:Y:S01]  /*4a10*/  @!UP3 UTMALDG.3D [UR24], [UR22], desc[UR14] ;  /* 0x00000e181600b5b4 */ /* 0x0005e20008011000 */
[----:B------:R2:W-:Y:S01]  /*4a20*/  @!UP2 UTMALDG.3D [UR16], [UR22], desc[UR14] ;  /* 0x00000e101600a5b4 */ /* 0x0005e20008011000 */
[----:B------:R2:W-:Y:S01]  /*4a30*/  @!UP1 UTMALDG.3D [UR8], [UR22], desc[UR14] ;  /* 0x00000e08160095b4 */ /* 0x0005e20008011000 */
[----:B------:R2:W-:Y:S01]  /*4a40*/  @!P5 SYNCS.ARRIVE.TRANS64.RED.A0TR RZ, [UR7+0x3e0], R21 ;  /* 0x0003e015ffffd9a7 */ /* 0x0005e20008300407 */
[----:B------:R-:W-:Y:S01]  /*4a50*/  UPLOP3.LUT UP1, UPT, UPT, UPT, UPT, 0x80, 0x8 ;  /* 0x000000000008789c */ /* 0x000fe20003f2f070 */
[----:B------:R-:W-:Y:S01]  /*4a60*/  SYNCS.ARRIVE.TRANS64.RED.A1T0 RZ, [UR37], RZ ;  /* 0x000000ffffff79a7 */ /* 0x000fe20008100425 */
[----:B------:R-:W-:Y:S09]  /*4a70*/  @P3 BRA `(.L_x_75) ;  /* 0xfffffff400803947 */ /* 0x000ff2000383ffff */
[----:B------:R-:W-:Y:S07]  /*4a80*/  MOV R0, UR7 ;  /* 0x0000000700007c02 */ /* 0x000fee0008000f00 */
.L_x_76:
[----:B-1----:R-:W-:-:S04]  /*4a90*/  SHF.L.U32 R3, R31, 0x1f, RZ ;  /* 0x0000001f1f037819 */ /* 0x002fc800000006ff */
[----:B------:R1:W3:Y:S03]  /*4aa0*/  SYNCS.PHASECHK.TRANS64.TRYWAIT P0, [R0+URZ+0x3e8], R3 ;  /* 0x0003e803000075a7 */ /* 0x0002e600080011ff */
[----:B---3--:R-:W-:Y:S05]  /*4ab0*/  @!P0 NANOSLEEP.SYNCS 0x989680 ;  /* 0x009896800000895d */ /* 0x008fea0003900000 */
[----:B------:R-:W3:Y:S02]  /*4ac0*/  @!P0 SYNCS.PHASECHK.TRANS64 P0, [R0+URZ+0x3e8], R3 ;  /* 0x0003e803000085a7 */ /* 0x000ee400080010ff */
[----:B--23--:R-:W-:Y:S05]  /*4ad0*/  @P0 EXIT ;  /* 0x000000000000094d */ /* 0x00cfea0003800000 */
[----:B------:R-:W-:Y:S05]  /*4ae0*/  BRA `(.L_x_76) ;  /* 0xfffffffc00e87947 */ /* 0x000fea000383ffff */
.L_x_67:
[----:B------:R-:W-:-:S06]  /*4af0*/  UISETP.GE.AND UP1, UPT, UR8, 0x4, UPT ;  /* 0x000000040800788c */ /* 0x000fcc000bf26270 */
[----:B------:R-:W-:-:S13]  /*4b00*/  PLOP3.LUT P0, PT, PT, PT, UP1, 0x80, 0x8 ;  /* 0x000000000008781c */ /* 0x000fda0003f0f018 */
[----:B------:R-:W-:Y:S05]  /*4b10*/  @!P0 EXIT ;  /* 0x000000000000894d */ /* 0x000fea0003800000 */
[----:B------:R-:W-:Y:S01]  /*4b20*/  BAR.SYNC.DEFER_BLOCKING 0x6, 0xa0 ;  /* 0x0182800000007b1d */ /* 0x000fe20000010000 */
[--C-:B------:R-:W-:Y:S01]  /*4b30*/  SHF.R.U32.HI R7, RZ, 0x4, R78.reuse ;  /* 0x00000004ff077819 */ /* 0x100fe2000001164e */
[C---:B------:R-:W-:Y:S01]  /*4b40*/  IMAD.SHL.U32 R5, R78.reuse, 0x10, RZ ;  /* 0x000000104e057824 */ /* 0x040fe200078e00ff */
[----:B------:R-:W-:Y:S01]  /*4b50*/  CS2R R76, SRZ ;  /* 0x00000000004c7805 */ /* 0x000fe2000001ff00 */
[----:B------:R-:W-:Y:S01]  /*4b60*/  IMAD.U32 R2, R78, 0x10000, RZ ;  /* 0x000100004e027824 */ /* 0x000fe200078e00ff */
[----:B------:R-:W-:Y:S01]  /*4b70*/  LOP3.LUT R7, R7, 0x1, RZ, 0xc0, !PT ;  /* 0x0000000107077812 */ /* 0x000fe200078ec0ff */
[----:B------:R-:W-:Y:S02]  /*4b80*/  UMOV UR46, 0x400 ;  /* 0x00000400002e7882 */ /* 0x000fe40000000000 */
[----:B------:R-:W1:Y:S01]  /*4b90*/  LDC R71, c[0x0][0x370] ;  /* 0x0000dc00ff477b82 */ /* 0x000e620000000800 */
[----:B------:R-:W-:Y:S01]  /*4ba0*/  ULEA UR46, UR37, UR46, 0x18 ;  /* 0x0000002e252e7291 */ /* 0x000fe2000f8ec0ff */
[----:B------:R-:W-:Y:S01]  /*4bb0*/  LOP3.LUT R5, R5, 0xf0, RZ, 0xc0, !PT ;  /* 0x000000f005057812 */ /* 0x000fe200078ec0ff */
[----:B------:R-:W-:Y:S01]  /*4bc0*/  IMAD.MOV.U32 R80, RZ, RZ, RZ ;  /* 0x000000ffff507224 */ /* 0x000fe200078e00ff */
[----:B------:R-:W-:Y:S01]  /*4bd0*/  LOP3.LUT R72, R7, 0x60, R78, 0xf8, !PT ;  /* 0x0000006007487812 */ /* 0x000fe200078ef84e */
[----:B------:R-:W-:Y:S01]  /*4be0*/  IMAD.MOV.U32 R75, RZ, RZ, RZ ;  /* 0x000000ffff4b7224 */ /* 0x000fe200078e00ff */
[----:B------:R-:W-:Y:S01]  /*4bf0*/  LOP3.LUT R2, R2, 0x600000, RZ, 0xc0, !PT ;  /* 0x0060000002027812 */ /* 0x000fe200078ec0ff */
[----:B------:R-:W2:Y:S01]  /*4c00*/  LDCU.64 UR48, c[0x0][0x348] ;  /* 0x00006900ff3077ac */ /* 0x000ea20008000a00 */
[----:B------:R-:W4:Y:S01]  /*4c10*/  LDC R40, c[0x0][0xb0c] ;  /* 0x0002c300ff287b82 */ /* 0x000f220000000800 */
[----:B------:R-:W-:Y:S01]  /*4c20*/  IMAD R72, R72, 0x8, R5 ;  /* 0x0000000848487824 */ /* 0x000fe200078e0205 */
[----:B------:R-:W-:Y:S01]  /*4c30*/  LOP3.LUT R78, R78, 0x60, RZ, 0xc0, !PT ;  /* 0x000000604e4e7812 */ /* 0x000fe200078ec0ff */
[----:B------:R-:W1:Y:S01]  /*4c40*/  LDCU.64 UR40, c[0x0][0x888] ;  /* 0x00011100ff2877ac */ /* 0x000e620008000a00 */
[----:B------:R-:W1:Y:S04]  /*4c50*/  LDCU.64 UR42, c[0x0][0x890] ;  /* 0x00011200ff2a77ac */ /* 0x000e680008000a00 */
[----:B------:R-:W1:Y:S01]  /*4c60*/  LDC R69, c[0x0][0xb20] ;  /* 0x0002c800ff457b82 */ /* 0x000e620000000800 */
[----:B------:R-:W3:Y:S01]  /*4c70*/  LDS R3, [UR46+0x4b0] ;  /* 0x0004b02eff037984 */ /* 0x000ee20008000800 */
[----:B------:R-:W-:-:S06]  /*4c80*/  UMOV UR38, URZ ;  /* 0x000000ff00267c82 */ /* 0x000fcc0008000000 */
[----:B------:R-:W1:Y:S08]  /*4c90*/  LDC R23, c[0x0][0xb30] ;  /* 0x0002cc00ff177b82 */ /* 0x000e700000000800 */
[----:B------:R-:W1:Y:S08]  /*4ca0*/  LDC.64 R62, c[0x0][0xb10] ;  /* 0x0002c400ff3e7b82 */ /* 0x000e700000000a00 */
[----:B------:R-:W1:Y:S08]  /*4cb0*/  LDC.64 R18, c[0x0][0xb18] ;  /* 0x0002c600ff127b82 */ /* 0x000e700000000a00 */
[----:B------:R-:W1:Y:S08]  /*4cc0*/  LDC.64 R16, c[0x0][0xb28] ;  /* 0x0002ca00ff107b82 */ /* 0x000e700000000a00 */
[----:B------:R-:W1:Y:S01]  /*4cd0*/  LDC.64 R60, c[0x0][0x8b0] ;  /* 0x00022c00ff3c7b82 */ /* 0x000e620000000a00 */
[----:B---3--:R-:W-:-:S07]  /*4ce0*/  IMAD.IADD R2, R3, 0x1, R2 ;  /* 0x0000000103027824 */ /* 0x008fce00078e0202 */
[----:B------:R-:W3:Y:S08]  /*4cf0*/  LDC.64 R58, c[0x0][0x8a8] ;  /* 0x00022a00ff3a7b82 */ /* 0x000ef00000000a00 */
[----:B--2-4-:R-:W1:Y:S02]  /*4d00*/  LDC R70, c[0x0][0x374] ;  /* 0x0000dd00ff467b82 */ /* 0x014e640000000800 */
.L_x_91:
[----:B------:R-:W-:Y:S02]  /*4d10*/  LEA R0, R80, UR46, 0x3 ;  /* 0x0000002e50007c11 */ /* 0x000fe4000f8e18ff */
[----:B------:R-:W-:Y:S02]  /*4d20*/  SHF.L.U32 R3, R76, 0x1f, RZ ;  /* 0x0000001f4c037819 */ /* 0x000fe400000006ff */
[----:B------:R-:W-:Y:S02]  /*4d30*/  LEA R12, R80, UR46, 0x4 ;  /* 0x0000002e500c7c11 */ /* 0x000fe4000f8e20ff */
[----:B--2---:R-:W2:Y:S02]  /*4d40*/  SYNCS.PHASECHK.TRANS64.TRYWAIT P0, [R0+URZ+0x400], R3 ;  /* 0x00040003000075a7 */ /* 0x004ea400080011ff */
[----:B-12---:R-:W-:Y:S05]  /*4d50*/  @!P0 BRA `(.L_x_77) ;  /* 0x0000002000148947 */ /* 0x006fea0003800000 */
.L_x_121:
[----:B------:R-:W-:Y:S01]  /*4d60*/  ISETP.GE.AND P0, PT, R22, 0x1, PT ;  /* 0x000000011600780c */ /* 0x000fe20003f06270 */
[----:B------:R-:W4:Y:S01]  /*4d70*/  LDS.128 R12, [R12+0x490] ;  /* 0x000490000c0c7984 */ /* 0x000f220000000c00 */
[----:B-1----:R-:W-:Y:S01]  /*4d80*/  ISETP.NE.U32.AND P3, PT, R60, RZ, PT ;  /* 0x000000ff3c00720c */ /* 0x002fe20003f65070 */
[----:B--2---:R-:W-:Y:S01]  /*4d90*/  VIADD R0, R0, 0x410 ;  /* 0x0000041000007836 */ /* 0x004fe20000000000 */
[----:B------:R-:W-:Y:S04]  /*4da0*/  UISETP.NE.AND UP0, UPT, UR47, URZ, UPT ;  /* 0x000000ff2f00728c */ /* 0x000fe8000bf05270 */
[----:B------:R-:W-:Y:S01]  /*4db0*/  PRMT R0, RZ, 0x654, R0 ;  /* 0x00000654ff007816 */ /* 0x000fe20000000000 */
[----:B------:R-:W-:Y:S01]  /*4dc0*/  @!PT LDS RZ, [RZ] ;  /* 0x00000000fffff984 */ /* 0x000fe20000000800 */
[----:B------:R-:W-:Y:S01]  /*4dd0*/  @!PT LDS RZ, [RZ] ;  /* 0x00000000fffff984 */ /* 0x000fe20000000800 */
[----:B------:R-:W-:Y:S01]  /*4de0*/  @!PT LDS RZ, [RZ] ;  /* 0x00000000fffff984 */ /* 0x000fe20000000800 */
[----:B------:R-:W-:Y:S01]  /*4df0*/  @!PT LDS RZ, [RZ] ;  /* 0x00000000fffff984 */ /* 0x000fe20000000800 */
[----:B------:R1:W-:Y:S06]  /*4e00*/  MEMBAR.ALL.CTA ;  /* 0x0000000000007992 */ /* 0x0003ec0000008000 */
[----:B-1----:R-:W1:Y:S01]  /*4e10*/  FENCE.VIEW.ASYNC.S ;  /* 0x00000000000073c6 */ /* 0x002e620000000000 */
[----:B------:R-:W-:Y:S01]  /*4e20*/  PLOP3.LUT P2, PT, PT, PT, UP0, 0x80, 0x8 ;  /* 0x000000000008781c */ /* 0x000fe20003f4f008 */
[----:B-1----:R1:W-:Y:S01]  /*4e30*/  SYNCS.ARRIVE.TRANS64.RED.A1T0 RZ, [R0+URZ], RZ ;  /* 0x000000ff00ff79a7 */ /* 0x0023e200081004ff */
[----:B----4-:R-:W-:Y:S04]  /*4e40*/  LOP3.LUT P6, RZ, R14, 0x1, RZ, 0xc0, !PT ;  /* 0x000000010eff7812 */ /* 0x010fe800078cc0ff */
[----:B------:R-:W-:Y:S09]  /*4e50*/  P2R R79, PR, RZ, 0x40 ;  /* 0x00000040ff4f7803 */ /* 0x000ff20000000000 */
[----:B------:R-:W-:Y:S02]  /*4e60*/  @P6 MOV R43, R12 ;  /* 0x0000000c002b6202 */ /* 0x000fe40000000f00 */
[----:B------:R-:W-:Y:S01]  /*4e70*/  @P6 LOP3.LUT R41, R13, 0xffff, RZ, 0xc0, !PT ;  /* 0x0000ffff0d296812 */ /* 0x000fe200078ec0ff */
[----:B-1----:R-:W-:Y:S06]  /*4e80*/  @!P0 BRA `(.L_x_78) ;  /* 0x0000000000a48947 */ /* 0x002fec0003800000 */
[----:B------:R-:W-:Y:S01]  /*4e90*/  IMAD.HI.U32 R20, R70, R19, RZ ;  /* 0x0000001346147227 */ /* 0x000fe200078e00ff */
[----:B------:R-:W-:Y:S02]  /*4ea0*/  ISETP.NE.AND P0, PT, R18, 0x1, PT ;  /* 0x000000011200780c */ /* 0x000fe40003f05270 */
[----:B------:R-:W-:Y:S01]  /*4eb0*/  ISETP.NE.AND P1, PT, R22, 0x1, PT ;  /* 0x000000011600780c */ /* 0x000fe20003f25270 */
[-C--:B------:R-:W-:Y:S01]  /*4ec0*/  IMAD.HI.U32 R10, R71, R62.reuse, RZ ;  /* 0x0000003e470a7227 */ /* 0x080fe200078e00ff */
[----:B------:R-:W-:Y:S02]  /*4ed0*/  SHF.R.U32.HI R11, RZ, R69, R20 ;  /* 0x00000045ff0b7219 */ /* 0x000fe40000011614 */
[----:B------:R-:W-:Y:S01]  /*4ee0*/  ISETP.NE.AND P4, PT, R40, 0x1, PT ;  /* 0x000000012800780c */ /* 0x000fe20003f85270 */
[----:B------:R-:W-:Y:S01]  /*4ef0*/  IMAD.HI.U32 R26, R41, R19, RZ ;  /* 0x00000013291a7227 */ /* 0x000fe200078e00ff */
[----:B------:R-:W-:Y:S02]  /*4f00*/  SHF.R.U32.HI R10, RZ, R63, R10 ;  /* 0x0000003fff0a7219 */ /* 0x000fe4000001160a */
[----:B------:R-:W-:Y:S01]  /*4f10*/  SEL R3, R70, R11, !P0 ;  /* 0x0000000b46037207 */ /* 0x000fe20004000000 */
[----:B------:R-:W-:Y:S01]  /*4f20*/  IMAD.HI.U32 R24, R43, R62, RZ ;  /* 0x0000003e2b187227 */ /* 0x000fe200078e00ff */
[----:B------:R-:W-:Y:S03]  /*4f30*/  SEL R7, R71, R10, !P4 ;  /* 0x0000000a47077207 */ /* 0x000fe60006000000 */
[-C--:B------:R-:W-:Y:S01]  /*4f40*/  IMAD.HI.U32 R10, R3, R16.reuse, RZ ;  /* 0x00000010030a7227 */ /* 0x080fe200078e00ff */
[----:B------:R-:W-:Y:S03]  /*4f50*/  SHF.R.U32.HI R24, RZ, R63, R24 ;  /* 0x0000003fff187219 */ /* 0x000fe60000011618 */
[----:B------:R-:W-:Y:S01]  /*4f60*/  IMAD.HI.U32 R20, R7, R16, RZ ;  /* 0x0000001007147227 */ /* 0x000fe200078e00ff */
[----:B------:R-:W-:Y:S02]  /*4f70*/  @P1 SHF.R.U32.HI R3, RZ, R17, R10 ;  /* 0x00000011ff031219 */ /* 0x000fe4000001160a */
[----:B------:R-:W-:Y:S02]  /*4f80*/  SHF.R.U32.HI R10, RZ, R69, R26 ;  /* 0x00000045ff0a7219 */ /* 0x000fe4000001161a */
[----:B------:R-:W-:Y:S01]  /*4f90*/  @P1 SHF.R.U32.HI R7, RZ, R17, R20 ;  /* 0x00000011ff071219 */ /* 0x000fe20000011614 */
[C---:B------:R-:W-:Y:S01]  /*4fa0*/  IMAD R4, R22.reuse, R3, RZ ;  /* 0x0000000316047224 */ /* 0x040fe200078e02ff */
[----:B------:R-:W-:Y:S02]  /*4fb0*/  SEL R5, R41, R10, !P0 ;  /* 0x0000000a29057207 */ /* 0x000fe40004000000 */
[----:B------:R-:W-:Y:S01]  /*4fc0*/  SEL R3, R43, R24, !P4 ;  /* 0x000000182b037207 */ /* 0x000fe20006000000 */
[----:B------:R-:W-:Y:S01]  /*4fd0*/  IMAD R6, R22, R7, RZ ;  /* 0x0000000716067224 */ /* 0x000fe200078e02ff */
[C---:B------:R-:W-:Y:S01]  /*4fe0*/  ISETP.GE.AND P0, PT, R5.reuse, R4, PT ;  /* 0x000000040500720c */ /* 0x040fe20003f06270 */
[----:B------:R-:W-:Y:S03]  /*4ff0*/  IMAD.HI.U32 R8, R5, R16, RZ ;  /* 0x0000001005087227 */ /* 0x000fe600078e00ff */
[----:B------:R-:W-:Y:S01]  /*5000*/  ISETP.GE.OR P0, PT, R3, R6, P0 ;  /* 0x000000060300720c */ /* 0x000fe20000706670 */
[----:B------:R-:W-:Y:S01]  /*5010*/  IMAD.MOV R6, RZ, RZ, -R3 ;  /* 0x000000ffff067224 */ /* 0x000fe200078e0a03 */
[-C--:B------:R-:W-:Y:S03]  /*5020*/  SHF.R.U32.HI R8, RZ, R17.reuse, R8 ;  /* 0x00000011ff087219 */ /* 0x080fe60000011608 */
[----:B------:R-:W-:Y:S01]  /*5030*/  IMAD R43, R40, R6, R43 ;  /* 0x00000006282b7224 */ /* 0x000fe200078e022b */
[----:B------:R-:W-:Y:S05]  /*5040*/  SEL R9, R5, R8, !P1 ;  /* 0x0000000805097207 */ /* 0x000fea0004800000 */
[----:B------:R-:W-:Y:S02]  /*5050*/  IMAD.MOV R8, RZ, RZ, -R9 ;  /* 0x000000ffff087224 */ /* 0x000fe400078e0a09 */
[C---:B------:R-:W-:Y:S04]  /*5060*/  @!P0 IMAD.HI.U32 R4, R3.reuse, R16, RZ ;  /* 0x0000001003048227 */ /* 0x040fe800078e00ff */
[----:B------:R-:W-:Y:S01]  /*5070*/  IMAD R8, R22, R8, R5 ;  /* 0x0000000816087224 */ /* 0x000fe200078e0205 */
[----:B------:R-:W-:Y:S04]  /*5080*/  @!P0 SHF.R.U32.HI R4, RZ, R17, R4 ;  /* 0x00000011ff048219 */ /* 0x000fe80000011604 */
[----:B------:R-:W-:Y:S02]  /*5090*/  @!P0 SEL R0, R3, R4, !P1 ;  /* 0x0000000403008207 */ /* 0x000fe40004800000 */
[----:B------:R-:W-:Y:S02]  /*50a0*/  IADD3 R4, PT, PT, -R5, RZ, RZ ;  /* 0x000000ff05047210 */ /* 0x000fe40007ffe1ff */
[----:B------:R-:W-:Y:S01]  /*50b0*/  @!P0 IADD3 R9, PT, PT, R9, -R0, RZ ;  /* 0x8000000009098210 */ /* 0x000fe20007ffe0ff */
[----:B------:R-:W-:Y:S02]  /*50c0*/  @!P0 IMAD R0, R7, R8, R0 ;  /* 0x0000000807008224 */ /* 0x000fe400078e0200 */
[----:B------:R-:W-:Y:S02]  /*50d0*/  IMAD R41, R18, R4, R41 ;  /* 0x0000000412297224 */ /* 0x000fe400078e0229 */
[----:B------:R-:W-:Y:S02]  /*50e0*/  @!P0 IMAD R5, R9, R22, R3 ;  /* 0x0000001609058224 */ /* 0x000fe400078e0203 */
[----:B------:R-:W-:Y:S04]  /*50f0*/  @!P0 IMAD.MOV.U32 R3, RZ, RZ, R0 ;  /* 0x000000ffff038224 */ /* 0x000fe800078e0000 */
[----:B------:R-:W-:Y:S02]  /*5100*/  IMAD R43, R3, R40, R43 ;  /* 0x00000028032b7224 */ /* 0x000fe400078e022b */
[----:B------:R-:W-:Y:S02]  /*5110*/  IMAD R41, R5, R18, R41 ;  /* 0x0000001205297224 */ /* 0x000fe400078e0229 */
.L_x_78:
[----:B------:R-:W-:Y:S01]  /*5120*/  UISETP.NE.U32.AND UP3, UPT, UR42, URZ, UPT ;  /* 0x000000ff2a00728c */ /* 0x000fe2000bf65070 */
[----:B------:R-:W-:Y:S03]  /*5130*/  ISETP.NE.AND.EX P3, PT, R61, RZ, PT, P3 ;  /* 0x000000ff3d00720c */ /* 0x000fe60003f65330 */
[----:B------:R-:W-:Y:S09]  /*5140*/  UISETP.NE.AND.EX UP3, UPT, UR43, URZ, UPT, UP3 ;  /* 0x000000ff2b00728c */ /* 0x000ff2000bf65330 */
[----:B------:R-:W-:Y:S05]  /*5150*/  BRA.U !UP3, `(.L_x_79) ;  /* 0x000000010b387547 */ /* 0x000fea000b800000 */
[----:B------:R-:W-:Y:S01]  /*5160*/  UISETP.NE.U32.AND UP0, UPT, UR40, URZ, UPT ;  /* 0x000000ff2800728c */ /* 0x000fe2000bf05070 */
[----:B------:R-:W-:Y:S03]  /*5170*/  HFMA2 R68, -RZ, RZ, 0, 5.9604644775390625e-08 ;  /* 0x00000001ff447431 */ /* 0x000fe600000001ff */
[----:B------:R-:W-:Y:S06]  /*5180*/  UISETP.NE.AND.EX UP0, UPT, UR41, URZ, UPT, UP0 ;  /* 0x000000ff2900728c */ /* 0x000fec000bf05300 */
[----:B------:R-:W-:Y:S05]  /*5190*/  PLOP3.LUT P0, PT, PT, PT, UP0, 0x80, 0x8 ;  /* 0x000000000008781c */ /* 0x000fea0003f0f008 */
[----:B------:R-:W1:Y:S01]  /*51a0*/  @UP0 LDCU.64 UR6, c[0x0][0x888] ;  /* 0x00011100ff0607ac */ /* 0x000e620008000a00 */
[----:B------:R-:W-:Y:S04]  /*51b0*/  @UP0 UIMAD UR4, UR36, UR42, URZ ;  /* 0x0000002a240402a4 */ /* 0x000fe8000f8e02ff */
[----:B-1----:R-:W-:Y:S06]  /*51c0*/  @UP0 UIMAD.WIDE UR6, UR4, 0x4, UR6 ;  /* 0x00000004040608a5 */ /* 0x002fec000f8e0206 */
[----:B------:R-:W-:Y:S02]  /*51d0*/  IMAD.U32 R4, RZ, RZ, UR6 ;  /* 0x00000006ff047e24 */ /* 0x000fe4000f8e00ff */
[----:B------:R-:W-:Y:S05]  /*51e0*/  IMAD.U32 R5, RZ, RZ, UR7 ;  /* 0x00000007ff057e24 */ /* 0x000fea000f8e00ff */
[----:B------:R-:W2:Y:S02]  /*51f0*/  @P0 LDG.E R0, desc[UR44][R4.64] ;  /* 0x0000002c04000981 */ /* 0x000ea4000c1e1900 */
[----:B--2---:R-:W-:Y:S01]  /*5200*/  @P0 R2UR UR39, R0 ;  /* 0x00000000002702ca */ /* 0x004fe200000e0000 */
[----:B------:R-:W-:Y:S05]  /*5210*/  IMAD.MOV.U32 R0, RZ, RZ, 0x1 ;  /* 0x00000001ff007424 */ /* 0x000fea00078e00ff */
[----:B------:R-:W-:Y:S08]  /*5220*/  @!P0 PRMT R68, R0, 0x7610, R68 ;  /* 0x0000761000448816 */ /* 0x000ff00000000044 */
[----:B------:R-:W1:Y:S02]  /*5230*/  @!UP0 LDCU UR39, c[0x0][0x880] ;  /* 0x00011000ff2787ac */ /* 0x000e640008000800 */
.L_x_79:
[----:B------:R-:W-:Y:S05]  /*5240*/  @!P3 BRA `(.L_x_80) ;  /* 0x000000000020b947 */ /* 0x000fea0003800000 */
[----:B---3--:R-:W-:Y:S04]  /*5250*/  ISETP.NE.U32.AND P0, PT, R58, RZ, PT ;  /* 0x000000ff3a00720c */ /* 0x008fe80003f05070 */
[----:B------:R-:W-:Y:S11]  /*5260*/  ISETP.NE.AND.EX P0, PT, R59, RZ, PT, P0 ;  /* 0x000000ff3b00720c */ /* 0x000ff60003f05300 */
[----:B------:R-:W-:Y:S02]  /*5270*/  @!UPT UIADD3 URZ, UPT, UPT, URZ, URZ, URZ ;  /* 0x000000fffffff290 */ /* 0x000fe4000fffe0ff */
[----:B------:R-:W2:Y:S01]  /*5280*/  @P0 LDC.64 R4, c[0x0][0x8a8] ;  /* 0x00022a00ff040b82 */ /* 0x000ea20000000a00 */
[----:B------:R-:W-:Y:S04]  /*5290*/  @P0 IMAD R0, R60, UR36, RZ ;  /* 0x000000243c000c24 */ /* 0x000fe8000f8e02ff */
[----:B--2---:R-:W-:Y:S05]  /*52a0*/  @P0 IMAD.WIDE R4, R0, 0x4, R4 ;  /* 0x0000000400040825 */ /* 0x004fea00078e0204 */
[----:B-----5:R2:W5:Y:S02]  /*52b0*/  @P0 LDG.E R42, desc[UR44][R4.64] ;  /* 0x0000002c042a0981 */ /* 0x020564000c1e1900 */
[----:B--2---:R-:W4:Y:S02]  /*52c0*/  @!P0 LDC R42, c[0x0][0x8a0] ;  /* 0x00022800ff2a8b82 */ /* 0x004f240000000800 */
.L_x_80:
[----:B------:R-:W2:Y:S01]  /*52d0*/  LDC.64 R4, c[0x0][0xb10] ;  /* 0x0002c400ff047b82 */ /* 0x000ea20000000a00 */
[----:B------:R-:W-:Y:S01]  /*52e0*/  UISETP.NE.AND UP4, UPT, UR47, URZ, UPT ;  /* 0x000000ff2f00728c */ /* 0x000fe2000bf85270 */
[----:B-1----:R-:W-:Y:S01]  /*52f0*/  @P2 FSETP.NEU.AND P1, PT, RZ, UR39, PT ;  /* 0x00000027ff002c0b */ /* 0x002fe2000bf2d000 */
[----:B------:R-:W-:Y:S01]  /*5300*/  UPLOP3.LUT UP0, UPT, UPT, UPT, UPT, 0x40, 0x4 ;  /* 0x000000000004789c */ /* 0x000fe20003f0e870 */
[----:B------:R-:W-:Y:S01]  /*5310*/  @P2 LOP3.LUT P0, RZ, R68, 0xff, RZ, 0xc0, !PT ;  /* 0x000000ff44ff2812 */ /* 0x000fe2000780c0ff */
[----:B------:R-:W-:Y:S03]  /*5320*/  ULEA UR50, UR38, UR46, 0x3 ;  /* 0x0000002e26327291 */ /* 0x000fe6000f8e18ff */
[----:B------:R-:W1:Y:S01]  /*5330*/  LDC.64 R6, c[0x0][0xb18] ;  /* 0x0002c600ff067b82 */ /* 0x000e620000000a00 */
[----:B------:R-:W-:Y:S01]  /*5340*/  SHF.L.U32 R8, R77, 0x1f, RZ ;  /* 0x0000001f4d087819 */ /* 0x000fe200000006ff */
[----:B------:R-:W-:Y:S01]  /*5350*/  VIADD R80, R80, 0x1 ;  /* 0x0000000150507836 */ /* 0x000fe20000000000 */
[----:B------:R-:W-:Y:S02]  /*5360*/  @P6 SHF.R.U32.HI R74, RZ, 0x10, R13 ;  /* 0x00000010ff4a6819 */ /* 0x000fe4000001160d */
[----:B------:R-:W-:Y:S02]  /*5370*/  CS2R R56, SRZ ;  /* 0x0000000000387805 */ /* 0x000fe4000001ff00 */
[----:B------:R-:W-:Y:S01]  /*5380*/  CS2R R48, SRZ ;  /* 0x0000000000307805 */ /* 0x000fe2000001ff00 */
[----:B------:R-:W3:Y:S01]  /*5390*/  @UP4 LDCU.64 UR4, c[0x0][0x888] ;  /* 0x00011100ff0447ac */ /* 0x000ee20008000a00 */
[----:B------:R-:W-:Y:S01]  /*53a0*/  CS2R R46, SRZ ;  /* 0x00000000002e7805 */ /* 0x000fe2000001ff00 */
[----:B------:R-:W-:Y:S01]  /*53b0*/  @UP4 UPLOP3.LUT UP0, UPT, UPT, UPT, UP3, 0x80, 0x8 ;  /* 0x000000000008489c */ /* 0x000fe20003f0f030 */
[----:B------:R-:W-:Y:S01]  /*53c0*/  @P2 VOTEU.ANY UP1, P1 ;  /* 0x0000000000ff2886 */ /* 0x000fe20000820100 */
[----:B---3--:R-:W-:Y:S02]  /*53d0*/  @UP4 UISETP.NE.U32.AND UP2, UPT, UR4, URZ, UPT ;  /* 0x000000ff0400428c */ /* 0x008fe4000bf45070 */
[----:B------:R-:W-:Y:S02]  /*53e0*/  @UP4 USEL UR4, URZ, 0xffffffff, UP1 ;  /* 0xffffffffff044887 */ /* 0x000fe40008800000 */
[----:B------:R-:W-:Y:S01]  /*53f0*/  @UP4 UISETP.NE.AND.EX UP2, UPT, UR5, URZ, UPT, UP2 ;  /* 0x000000ff0500428c */ /* 0x000fe2000bf45320 */
[----:B------:R-:W-:Y:S01]  /*5400*/  @P2 VOTEU.ANY UP1, P0 ;  /* 0x0000000000ff2886 */ /* 0x000fe20000020100 */
[----:B------:R-:W-:Y:S02]  /*5410*/  ISETP.NE.AND P0, PT, R23, 0x1, PT ;  /* 0x000000011700780c */ /* 0x000fe40003f05270 */
[----:B------:R-:W-:Y:S04]  /*5420*/  @UP4 USEL UR5, URZ, 0xffffffff, UP2 ;  /* 0xffffffffff054887 */ /* 0x000fe80009000000 */
[----:B------:R-:W-:Y:S04]  /*5430*/  @UP0 USEL UR4, UR5, UR4, !UP1 ;  /* 0x0000000405040287 */ /* 0x000fe8000c800000 */
[----:B------:R-:W-:Y:S03]  /*5440*/  @UP4 ULOP3.LUT UR4, UR4, 0x1, URZ, 0xc0, !UPT ;  /* 0x0000000104044892 */ /* 0x000fe6000f8ec0ff */
[----:B------:R-:W3:Y:S01]  /*5450*/  @!P0 LDC R0, c[0x0][0xb20] ;  /* 0x0002c800ff008b82 */ /* 0x000ee20000000800 */
[----:B------:R-:W-:Y:S01]  /*5460*/  UISETP.NE.U32.OR UP0, UPT, UR4, 0x1, !UP4 ;  /* 0x000000010400788c */ /* 0x000fe2000e705470 */
[----:B--2---:R-:W-:Y:S01]  /*5470*/  @!P0 IMAD.HI.U32 R4, R43, R4, RZ ;  /* 0x000000042b048227 */ /* 0x004fe200078e00ff */
[----:B-1----:R-:W-:Y:S05]  /*5480*/  @!P0 ISETP.NE.AND P1, PT, R6, 0x1, PT ;  /* 0x000000010600880c */ /* 0x002fea0003f25270 */
[----:B------:R-:W1:Y:S01]  /*5490*/  @!P0 LDC R3, c[0x0][0xb0c] ;  /* 0x0002c300ff038b82 */ /* 0x000e620000000800 */
[----:B------:R-:W-:Y:S01]  /*54a0*/  @!P0 IMAD.HI.U32 R7, R41, R7, RZ ;  /* 0x0000000729078227 */ /* 0x000fe200078e00ff */
[----:B------:R-:W-:Y:S02]  /*54b0*/  PLOP3.LUT P3, PT, PT, PT, UP0, 0x80, 0x8 ;  /* 0x000000000008781c */ /* 0x000fe40003f6f008 */
[----:B------:R-:W-:Y:S11]  /*54c0*/  @!P0 SHF.R.U32.HI R4, RZ, R5, R4 ;  /* 0x00000005ff048219 */ /* 0x000ff60000011604 */
[----:B------:R-:W-:Y:S04]  /*54d0*/  @P3 SHF.L.U32 R9, R75, 0x1f, RZ ;  /* 0x0000001f4b093819 */ /* 0x000fe800000006ff */
[----:B------:R-:W2:Y:S01]  /*54e0*/  @P3 SYNCS.PHASECHK.TRANS64.TRYWAIT P5, [UR46+0x3e0], R9 ;  /* 0x0003e009ff0035a7 */ /* 0x000ea200080a112e */
[----:B---3--:R-:W-:Y:S02]  /*54f0*/  @!P0 SHF.R.U32.HI R0, RZ, R0, R7 ;  /* 0x00000000ff008219 */ /* 0x008fe40000011607 */
[----:B-1----:R-:W-:Y:S02]  /*5500*/  @!P0 ISETP.NE.AND P2, PT, R3, 0x1, PT ;  /* 0x000000010300880c */ /* 0x002fe40003f45270 */
[----:B------:R-:W-:Y:S02]  /*5510*/  @!P0 SEL R5, R41, R0, !P1 ;  /* 0x0000000029058207 */ /* 0x000fe40004800000 */
[----:B------:R-:W-:Y:S05]  /*5520*/  @!P0 SEL R4, R43, R4, !P2 ;  /* 0x000000042b048207 */ /* 0x000fea0005000000 */
[----:B------:R-:W-:Y:S02]  /*5530*/  @!P0 IMAD.IADD R0, R5, 0x1, -R4 ;  /* 0x0000000105008824 */ /* 0x000fe400078e0a04 */
[----:B------:R-:W-:Y:S01]  /*5540*/  @!P0 IMAD.IADD R4, R4, 0x1, -R5 ;  /* 0x0000000104048824 */ /* 0x000fe200078e0a05 */
[----:B------:R1:W3:Y:S01]  /*5550*/  SYNCS.PHASECHK.TRANS64.TRYWAIT P4, [UR50+0x420], R8 ;  /* 0x00042008ff0075a7 */ /* 0x0002e20008081132 */
[----:B------:R-:W-:Y:S02]  /*5560*/  @!P0 IMAD R43, R0, R3, R43 ;  /* 0x00000003002b8224 */ /* 0x000fe400078e022b */
[----:B------:R-:W-:Y:S01]  /*5570*/  @!P0 IMAD R41, R4, R6, R41 ;  /* 0x0000000604298224 */ /* 0x000fe200078e0229 */
[----:B------:R-:W-:Y:S02]  /*5580*/  PLOP3.LUT P0, PT, PT, PT, PT, 0x8, 0x80 ;  /* 0x000000000080781c */ /* 0x000fe40003f0e170 */
[----:B--2---:R-:W-:Y:S01]  /*5590*/  @P3 PLOP3.LUT P0, PT, P5, PT, PT, 0x8, 0x80 ;  /* 0x000000000080381c */ /* 0x004fe20002f0e170 */
[----:B------:R-:W-:Y:S01]  /*55a0*/  @!UPT UIADD3 URZ, UPT, UPT, URZ, URZ, URZ ;  /* 0x000000fffffff290 */ /* 0x000fe2000fffe0ff */
[----:B-1----:R-:W-:Y:S11]  /*55b0*/  BRA.U !UP0, `(.L_x_81) ;  /* 0x0000000108887547 */ /* 0x002ff6000b800000 */
[----:B------:R-:W-:Y:S02]  /*55c0*/  FSETP.NEU.AND P2, PT, RZ, UR39, PT ;  /* 0x00000027ff007c0b */ /* 0x000fe4000bf4d000 */
[----:B------:R-:W-:Y:S01]  /*55d0*/  LOP3.LUT P1, RZ, R68, 0xff, RZ, 0xc0, !PT ;  /* 0x000000ff44ff7812 */ /* 0x000fe2000782c0ff */
[----:B------:R-:W-:Y:S01]  /*55e0*/  @!UPT UIADD3 URZ, UPT, UPT, URZ, URZ, URZ ;  /* 0x000000fffffff290 */ /* 0x000fe2000fffe0ff */
[----:B------:R-:W-:Y:S11]  /*55f0*/  @!P0 BRA `(.L_x_82) ;  /* 0x00000000000c8947 */ /* 0x000ff60003800000 */
[----:B------:R-:W-:Y:S04]  /*5600*/  SHF.L.U32 R3, R75, 0x1f, RZ ;  /* 0x0000001f4b037819 */ /* 0x000fe800000006ff */
[----:B------:R-:W1:Y:S02]  /*5610*/  SYNCS.PHASECHK.TRANS64.TRYWAIT P0, [UR46+0x3e0], R3 ;  /* 0x0003e003ff0075a7 */ /* 0x000e64000800112e */
[----:B-1----:R-:W-:Y:S05]  /*5620*/  @!P0 BRA `(.L_x_83) ;  /* 0x0000001400f48947 */ /* 0x002fea0003800000 */
.L_x_82:
[----:B------:R-:W-:Y:S01]  /*5630*/  UISETP.NE.U32.AND UP0, UPT, UR40, URZ, UPT ;  /* 0x000000ff2800728c */ /* 0x000fe2000bf05070 */
[----:B------:R-:W-:Y:S02]  /*5640*/  CS2R R46, SRZ ;  /* 0x00000000002e7805 */ /* 0x000fe4000001ff00 */
[----:B------:R-:W-:Y:S02]  /*5650*/  CS2R R48, SRZ ;  /* 0x0000000000307805 */ /* 0x000fe4000001ff00 */
[----:B------:R-:W-:Y:S01]  /*5660*/  CS2R R56, SRZ ;  /* 0x0000000000387805 */ /* 0x000fe2000001ff00 */
[----:B------:R-:W-:Y:S01]  /*5670*/  UISETP.NE.AND.EX UP0, UPT, UR41, URZ, UPT, UP0 ;  /* 0x000000ff2900728c */ /* 0x000fe2000bf05300 */
[----:B------:R-:W-:Y:S01]  /*5680*/  LOP3.LUT R75, R75, 0x1, RZ, 0x3c, !PT ;  /* 0x000000014b4b7812 */ /* 0x000fe200078e3cff */
[----:B------:R-:W-:Y:S01]  /*5690*/  VOTEU.ANY UP1, P2 ;  /* 0x0000000000ff7886 */ /* 0x000fe20001020100 */
[----:B------:R-:W-:Y:S02]  /*56a0*/  USEL UR4, URZ, 0xffffffff, UP1 ;  /* 0xffffffffff047887 */ /* 0x000fe40008800000 */
[----:B------:R-:W-:Y:S02]  /*56b0*/  USEL UR5, URZ, 0xffffffff, UP0 ;  /* 0xffffffffff057887 */ /* 0x000fe40008000000 */
[----:B------:R-:W-:Y:S02]  /*56c0*/  VOTEU.ANY UP0, P1 ;  /* 0x0000000000ff7886 */ /* 0x000fe40000800100 */
[----:B------:R-:W-:Y:S04]  /*56d0*/  @UP3 USEL UR4, UR5, UR4, !UP0 ;  /* 0x0000000405043287 */ /* 0x000fe8000c000000 */
[----:B------:R-:W-:Y:S04]  /*56e0*/  ULOP3.LUT UR4, UR4, 0x1, URZ, 0xc0, !UPT ;  /* 0x0000000104047892 */ /* 0x000fe8000f8ec0ff */
[----:B------:R-:W-:Y:S02]  /*56f0*/  UISETP.NE.U32.AND UP0, UPT, UR4, 0x1, UPT ;  /* 0x000000010400788c */ /* 0x000fe4000bf05070 */
[----:B------:R-:W-:Y:S04]  /*5700*/  UIADD3 UR4, UPT, UPT, UR46, 0x3e8, URZ ;  /* 0x000003e82e047890 */ /* 0x000fe8000fffe0ff */
[----:B------:R-:W-:Y:S01]  /*5710*/  PLOP3.LUT P0, PT, PT, PT, UP0, 0x80, 0x8 ;  /* 0x000000000008781c */ /* 0x000fe20003f0f008 */
[----:B------:R-:W-:Y:S11]  /*5720*/  UPRMT UR4, UR37, 0x654, UR4 ;  /* 0x0000065425047896 */ /* 0x000ff60008000004 */
[----:B------:R-:W-:Y:S01]  /*5730*/  @!UPT UIADD3 URZ, UPT, UPT, URZ, URZ, URZ ;  /* 0x000000fffffff290 */ /* 0x000fe2000fffe0ff */
[----:B------:R2:W1:Y:S04]  /*5740*/  @P0 LDS.64 R46, [R72+UR46+0x500] ;  /* 0x0005002e482e0984 */ /* 0x0004680008000a00 */
[----:B------:R2:W1:Y:S04]  /*5750*/  @P0 LDS.64 R48, [R72+UR46+0x900] ;  /* 0x0009002e48300984 */ /* 0x0004680008000a00 */
[----:B------:R2:W1:Y:S01]  /*5760*/  @P0 LDS.64 R56, [R72+UR46+0xd00] ;  /* 0x000d002e48380984 */ /* 0x0004620008000a00 */
[----:B------:R-:W-:Y:S01]  /*5770*/  @!PT LDS RZ, [RZ] ;  /* 0x00000000fffff984 */ /* 0x000fe20000000800 */
[----:B------:R-:W-:Y:S01]  /*5780*/  @!PT LDS RZ, [RZ] ;  /* 0x00000000fffff984 */ /* 0x000fe20000000800 */
[----:B------:R-:W-:Y:S01]  /*5790*/  @!PT LDS RZ, [RZ] ;  /* 0x00000000fffff984 */ /* 0x000fe20000000800 */
[----:B------:R-:W-:Y:S01]  /*57a0*/  @!PT LDS RZ, [RZ] ;  /* 0x00000000fffff984 */ /* 0x000fe20000000800 */
[----:B------:R4:W-:Y:S06]  /*57b0*/  MEMBAR.ALL.CTA ;  /* 0x0000000000007992 */ /* 0x0009ec0000008000 */
[----:B----4-:R-:W4:Y:S02]  /*57c0*/  FENCE.VIEW.ASYNC.S ;  /* 0x00000000000073c6 */ /* 0x010f240000000000 */
[----:B----4-:R-:W-:Y:S01]  /*57d0*/  SYNCS.ARRIVE.TRANS64.RED.A1T0 RZ, [UR4], RZ ;  /* 0x000000ffffff79a7 */ /* 0x010fe20008100404 */
.L_x_81:
[----:B---3--:R-:W-:Y:S05]  /*57e0*/  @P4 BRA `(.L_x_84) ;  /* 0x0000000000084947 */ /* 0x008fea0003800000 */
[----:B------:R-:W3:Y:S02]  /*57f0*/  SYNCS.PHASECHK.TRANS64.TRYWAIT P0, [UR50+0x420], R8 ;  /* 0x00042008ff0075a7 */ /* 0x000ee40008001132 */
[----:B---3--:R-:W-:Y:S05]  /*5800*/  @!P0 BRA `(.L_x_85) ;  /* 0x0000001400948947 */ /* 0x008fea0003800000 */
.L_x_84:
[----:B------:R-:W-:Y:S04]  /*5810*/  ULEA.HI UR4, UR38, UR38, URZ, 0x1 ;  /* 0x0000002626047291 */ /* 0x000fe8000f8f08ff */
[----:B------:R-:W-:Y:S02]  /*5820*/  USHF.R.U32.HI UR5, URZ, 0x1, UR4 ;  /* 0x00000001ff057899 */ /* 0x000fe40008011604 */
[----:B------:R-:W-:Y:S04]  /*5830*/  ULOP3.LUT UR4, UR4, 0xffe, URZ, 0xc0, !UPT ;  /* 0x00000ffe04047892 */ /* 0x000fe8000f8ec0ff */
[----:B------:R-:W-:Y:S01]  /*5840*/  UIADD3 UR4, UPT, UPT, -UR4, UR38, URZ ;  /* 0x0000002604047290 */ /* 0x000fe2000fffe1ff */
[----:B------:R-:W-:Y:S04]  /*5850*/  IMAD.U32 R5, RZ, RZ, UR5 ;  /* 0x00000005ff057e24 */ /* 0x000fe8000f8e00ff */
[----:B-1----:R-:W-:Y:S01]  /*5860*/  IMAD R3, R5, 0x30, R2 ;  /* 0x0000003005037824 */ /* 0x002fe200078e0202 */
[----:B------:R-:W-:Y:S05]  /*5870*/  MOV R44, UR4 ;  /* 0x00000004002c7c02 */ /* 0x000fea0008000f00 */
[----:B------:R-:W-:Y:S05]  /*5880*/  IMAD R44, R44, 0x100000, R3 ;  /* 0x001000002c2c7824 */ /* 0x000fea00078e0203 */
[----:B------:R-:W-:Y:S04]  /*5890*/  SHF.R.U32.HI R0, RZ, 0x15, R44 ;  /* 0x00000015ff007819 */ /* 0x000fe8000001162c */
[----:B------:R-:W-:Y:S11]  /*58a0*/  LOP3.LUT P0, RZ, R0, 0x3, R73, 0x48, !PT ;  /* 0x0000000300ff7812 */ /* 0x000ff60007804849 */
[----:B------:R-:W-:Y:S02]  /*58b0*/  @!UPT UIADD3 URZ, UPT, UPT, URZ, URZ, URZ ;  /* 0x000000fffffff290 */ /* 0x000fe4000fffe0ff */
[----:B------:R-:W-:Y:S05]  /*58c0*/  @!P0 BRA `(.L_x_86) ;  /* 0x0000000000408947 */ /* 0x000fea0003800000 */
[----:B------:R-:W1:Y:S01]  /*58d0*/  LDCU.64 UR8, c[0x4][0x68] ;  /* 0x01000d00ff0877ac */ /* 0x000e620008000a00 */
[----:B------:R-:W-:Y:S01]  /*58e0*/  MOV R15, 0x0 ;  /* 0x00000000000f7802 */ /* 0x000fe20000000f00 */
[----:B------:R-:W-:Y:S02]  /*58f0*/  HFMA2 R12, -RZ, RZ, 0, 5.9604644775390625e-08 ;  /* 0x00000001ff0c7431 */ /* 0x000fe400000001ff */
[----:B------:R-:W-:Y:S02]  /*5900*/  IMAD.MOV.U32 R8, RZ, RZ, 0x192 ;  /* 0x00000192ff087424 */ /* 0x000fe400078e00ff */
[----:B------:R-:W-:Y:S01]  /*5910*/  IMAD.MOV.U32 R13, RZ, RZ, RZ ;  /* 0x000000ffff0d7224 */ /* 0x000fe200078e00ff */
[----:B------:R-:W3:Y:S01]  /*5920*/  LDCU.64 UR6, c[0x4][0x70] ;  /* 0x01000e00ff0677ac */ /* 0x000ee20008000a00 */
[----:B------:R-:W2:Y:S01]  /*5930*/  LDC.64 R14, c[0x4][R15] ;  /* 0x010000000f0e7b82 */ /* 0x000ea20000000a00 */
[----:B------:R-:W4:Y:S01]  /*5940*/  LDCU.64 UR4, c[0x4][0x8] ;  /* 0x01000100ff0477ac */ /* 0x000f220008000a00 */
[----:B-1----:R-:W-:Y:S01]  /*5950*/  MOV R5, UR9 ;  /* 0x0000000900057c02 */ /* 0x002fe20008000f00 */
[----:B------:R-:W-:Y:S01]  /*5960*/  IMAD.U32 R4, RZ, RZ, UR8 ;  /* 0x00000008ff047e24 */ /* 0x000fe2000f8e00ff */
[----:B---3--:R-:W-:Y:S01]  /*5970*/  MOV R7, UR7 ;  /* 0x0000000700077c02 */ /* 0x008fe20008000f00 */
[----:B------:R-:W-:Y:S01]  /*5980*/  IMAD.U32 R6, RZ, RZ, UR6 ;  /* 0x00000006ff067e24 */ /* 0x000fe2000f8e00ff */
[----:B----4-:R-:W-:Y:S01]  /*5990*/  MOV R11, UR5 ;  /* 0x00000005000b7c02 */ /* 0x010fe20008000f00 */
[----:B------:R-:W-:Y:S02]  /*59a0*/  IMAD.U32 R10, RZ, RZ, UR4 ;  /* 0x00000004ff0a7e24 */ /* 0x000fe4000f8e00ff */
[----:B------:R-:W-:Y:S07]  /*59b0*/  LEPC R20, `(.L_x_86) ;  /* 0x000000001014794e */ /* 0x000fee0000000000 */
[----:B--2--5:R-:W-:Y:S05]  /*59c0*/  CALL.ABS.NOINC R14 ;  /* 0x000000000e007343 */ /* 0x024fea0003c00000 */
.L_x_86:
[----:B------:R-:W-:Y:S05]  /*59d0*/  WARPSYNC.ALL ;  /* 0x0000000000007948 */ /* 0x000fea0003800000 */
[C---:B------:R-:W-:Y:S01]  /*59e0*/  R2UR UR4, R44.reuse ;  /* 0x000000002c0472ca */ /* 0x040fe200000e0000 */
[----:B------:R-:W-:Y:S05]  /*59f0*/  VIADD R0, R44, 0x10 ;  /* 0x000000102c007836 */ /* 0x000fea0000000000 */
[----:B------:R-:W-:Y:S04]  /*5a00*/  SHF.R.U32.HI R0, RZ, 0x15, R0 ;  /* 0x00000015ff007819 */ /* 0x000fe80000011600 */
[----:B------:R-:W-:Y:S03]  /*5a10*/  LOP3.LUT P0, RZ, R0, 0x3, R73, 0x48, !PT ;  /* 0x0000000300ff7812 */ /* 0x000fe60007804849 */
[----:B------:R-:W1:Y:S01]  /*5a20*/  LDTM.16dp32bit_t0_t15.x8 R32, tmem[UR4] ;  /* 0x00000004002079ee */ /* 0x000e620008980000 */
[----:B------:R-:W3:Y:S09]  /*5a30*/  LDTM.16dp32bit_t16_t31.x8 R32, tmem[UR4+0x8] ;  /* 0x00000804002079ee */ /* 0x000ef200089a0000 */
[----:B---3--:R-:W-:Y:S05]  /*5a40*/  @!P0 BRA `(.L_x_87) ;  /* 0x0000000000408947 */ /* 0x008fea0003800000 */
[----:B------:R-:W3:Y:S01]  /*5a50*/  LDCU.64 UR8, c[0x4][0x68] ;  /* 0x01000d00ff0877ac */ /* 0x000ee20008000a00 */
[----:B------:R-:W-:Y:S01]  /*5a60*/  MOV R15, 0x0 ;  /* 0x00000000000f7802 */ /* 0x000fe20000000f00 */
[----:B------:R-:W-:Y:S02]  /*5a70*/  HFMA2 R12, -RZ, RZ, 0, 5.9604644775390625e-08 ;  /* 0x00000001ff0c7431 */ /* 0x000fe400000001ff */
[----:B------:R-:W-:Y:S02]  /*5a80*/  IMAD.MOV.U32 R8, RZ, RZ, 0x192 ;  /* 0x00000192ff087424 */ /* 0x000fe400078e00ff */
[----:B------:R-:W-:Y:S01]  /*5a90*/  IMAD.MOV.U32 R13, RZ, RZ, RZ ;  /* 0x000000ffff0d7224 */ /* 0x000fe200078e00ff */
[----:B------:R-:W2:Y:S01]  /*5aa0*/  LDCU.64 UR6, c[0x4][0x70] ;  /* 0x01000e00ff0677ac */ /* 0x000ea20008000a00 */
[----:B------:R-:W1:Y:S01]  /*5ab0*/  LDC.64 R14, c[0x4][R15] ;  /* 0x010000000f0e7b82 */ /* 0x000e620000000a00 */
[----:B------:R-:W4:Y:S01]  /*5ac0*/  LDCU.64 UR4, c[0x4][0x8] ;  /* 0x01000100ff0477ac */ /* 0x000f220008000a00 */
[----:B---3--:R-:W-:Y:S01]  /*5ad0*/  MOV R5, UR9 ;  /* 0x0000000900057c02 */ /* 0x008fe20008000f00 */
[----:B------:R-:W-:Y:S01]  /*5ae0*/  IMAD.U32 R4, RZ, RZ, UR8 ;  /* 0x00000008ff047e24 */ /* 0x000fe2000f8e00ff */
[----:B--2---:R-:W-:Y:S01]  /*5af0*/  MOV R7, UR7 ;  /* 0x0000000700077c02 */ /* 0x004fe20008000f00 */
[----:B------:R-:W-:Y:S01]  /*5b00*/  IMAD.U32 R6, RZ, RZ, UR6 ;  /* 0x00000006ff067e24 */ /* 0x000fe2000f8e00ff */
[----:B----4-:R-:W-:Y:S01]  /*5b10*/  MOV R11, UR5 ;  /* 0x00000005000b7c02 */ /* 0x010fe20008000f00 */
[----:B------:R-:W-:Y:S02]  /*5b20*/  IMAD.U32 R10, RZ, RZ, UR4 ;  /* 0x00000004ff0a7e24 */ /* 0x000fe4000f8e00ff */
[----:B------:R-:W-:Y:S07]  /*5b30*/  LEPC R20, `(.L_x_87) ;  /* 0x000000001014794e */ /* 0x000fee0000000000 */
[----:B-1---5:R-:W-:Y:S05]  /*5b40*/  CALL.ABS.NOINC R14 ;  /* 0x000000000e007343 */ /* 0x022fea0003c00000 */
.L_x_87:
[----:B------:R-:W-:Y:S05]  /*5b50*/  WARPSYNC.ALL ;  /* 0x0000000000007948 */ /* 0x000fea0003800000 */
[C---:B------:R-:W-:Y:S01]  /*5b60*/  R2UR UR4, R44.reuse ;  /* 0x000000002c0472ca */ /* 0x040fe200000e0000 */
[----:B------:R-:W-:Y:S05]  /*5b70*/  VIADD R0, R44, 0x20 ;  /* 0x000000202c007836 */ /* 0x000fea0000000000 */
[----:B------:R-:W-:Y:S04]  /*5b80*/  SHF.R.U32.HI R0, RZ, 0x15, R0 ;  /* 0x00000015ff007819 */ /* 0x000fe80000011600 */
[----:B------:R-:W-:Y:S03]  /*5b90*/  LOP3.LUT P0, RZ, R0, 0x3, R73, 0x48, !PT ;  /* 0x0000000300ff7812 */ /* 0x000fe60007804849 */
[----:B------:R-:W3:Y:S01]  /*5ba0*/  LDTM.16dp32bit_t0_t15.x8 R24, tmem[UR4+0x10] ;  /* 0x00001004001879ee */ /* 0x000ee20008980000 */
[----:B------:R-:W1:Y:S09]  /*5bb0*/  LDTM.16dp32bit_t16_t31.x8 R24, tmem[UR4+0x18] ;  /* 0x00001804001879ee */ /* 0x000e7200089a0000 */
[----:B-1----:R-:W-:Y:S05]  /*5bc0*/  @!P0 BRA `(.L_x_88) ;  /* 0x0000000000408947 */ /* 0x002fea0003800000 */
[----:B------:R-:W1:Y:S01]  /*5bd0*/  LDCU.64 UR8, c[0x4][0x68] ;  /* 0x01000d00ff0877ac */ /* 0x000e620008000a00 */
[----:B------:R-:W-:Y:S01]  /*5be0*/  MOV R15, 0x0 ;  /* 0x00000000000f7802 */ /* 0x000fe20000000f00 */
[----:B------:R-:W-:Y:S02]  /*5bf0*/  HFMA2 R12, -RZ, RZ, 0, 5.9604644775390625e-08 ;  /* 0x00000001ff0c7431 */ /* 0x000fe400000001ff */
[----:B------:R-:W-:Y:S02]  /*5c00*/  IMAD.MOV.U32 R8, RZ, RZ, 0x192 ;  /* 0x00000192ff087424 */ /* 0x000fe400078e00ff */
[----:B------:R-:W-:Y:S01]  /*5c10*/  IMAD.MOV.U32 R13, RZ, RZ, RZ ;  /* 0x000000ffff0d7224 */ /* 0x000fe200078e00ff */
[----:B------:R-:W2:Y:S01]  /*5c20*/  LDCU.64 UR6, c[0x4][0x70] ;  /* 0x01000e00ff0677ac */ /* 0x000ea20008000a00 */
[----:B------:R-:W3:Y:S01]  /*5c30*/  LDC.64 R14, c[0x4][R15] ;  /* 0x010000000f0e7b82 */ /* 0x000ee20000000a00 */
[----:B------:R-:W4:Y:S01]  /*5c40*/  LDCU.64 UR4, c[0x4][0x8] ;  /* 0x01000100ff0477ac */ /* 0x000f220008000a00 */
[----:B-1----:R-:W-:Y:S01]  /*5c50*/  MOV R5, UR9 ;  /* 0x0000000900057c02 */ /* 0x002fe20008000f00 */
[----:B------:R-:W-:Y:S01]  /*5c60*/  IMAD.U32 R4, RZ, RZ, UR8 ;  /* 0x00000008ff047e24 */ /* 0x000fe2000f8e00ff */
[----:B--2---:R-:W-:Y:S01]  /*5c70*/  MOV R7, UR7 ;  /* 0x0000000700077c02 */ /* 0x004fe20008000f00 */
[----:B------:R-:W-:Y:S01]  /*5c80*/  IMAD.U32 R6, RZ, RZ, UR6 ;  /* 0x00000006ff067e24 */ /* 0x000fe2000f8e00ff */
[----:B----4-:R-:W-:Y:S01]  /*5c90*/  MOV R11, UR5 ;  /* 0x00000005000b7c02 */ /* 0x010fe20008000f00 */
[----:B------:R-:W-:Y:S02]  /*5ca0*/  IMAD.U32 R10, RZ, RZ, UR4 ;  /* 0x00000004ff0a7e24 */ /* 0x000fe4000f8e00ff */
[----:B------:R-:W-:Y:S07]  /*5cb0*/  LEPC R20, `(.L_x_88) ;  /* 0x000000001014794e */ /* 0x000fee0000000000 */
[----:B---3-5:R-:W-:Y:S05]  /*5cc0*/  CALL.ABS.NOINC R14 ;  /* 0x000000000e007343 */ /* 0x028fea0003c00000 */
.L_x_88:
[----:B------:R-:W-:Y:S01]  /*5cd0*/  ISETP.NE.AND P0, PT, R78, RZ, PT ;  /* 0x000000ff4e00720c */ /* 0x000fe20003f05270 */
[----:B------:R-:W-:Y:S05]  /*5ce0*/  WARPSYNC.ALL ;  /* 0x0000000000007948 */ /* 0x000fea0003800000 */
[----:B------:R-:W-:Y:S01]  /*5cf0*/  R2UR UR4, R44 ;  /* 0x000000002c0472ca */ /* 0x000fe200000e0000 */
[----:B------:R-:W-:Y:S01]  /*5d00*/  UIADD3 UR5, UPT, UPT, UR50, 0x440, URZ ;  /* 0x0000044032057890 */ /* 0x000fe2000fffe0ff */
[----:B------:R-:W-:Y:S01]  /*5d10*/  F2FP.F16.E4M3.UNPACK_B R0, R46 ;  /* 0x0000002eff00723e */ /* 0x000fe200020006ff */
[C---:B----45:R-:W-:Y:S01]  /*5d20*/  FMUL R32, R42.reuse, R32 ;  /* 0x000000202a207220 */ /* 0x070fe20000400000 */
[----:B------:R-:W-:Y:S01]  /*5d30*/  F2FP.F16.E4M3.UNPACK_B R46, R46.H1 ;  /* 0x0000002eff2e723e */ /* 0x000fe200030006ff */
[----:B------:R-:W-:Y:S01]  /*5d40*/  UPRMT UR5, UR37, 0x654, UR5 ;  /* 0x0000065425057896 */ /* 0x000fe20008000005 */
[-C--:B------:R-:W-:Y:S01]  /*5d50*/  F2FP.F16.E4M3.UNPACK_B R14, R47.reuse ;  /* 0x0000002fff0e723e */ /* 0x080fe200020006ff */
[--C-:B------:R-:W-:Y:S01]  /*5d60*/  HADD2.F32 R3, -RZ, R0.reuse.H0_H0 ;  /* 0x20000000ff037230 */ /* 0x100fe20000004100 */
[----:B------:R-:W-:Y:S01]  /*5d70*/  F2FP.F16.E4M3.UNPACK_B R47, R47.H1 ;  /* 0x0000002fff2f723e */ /* 0x000fe200030006ff */
[----:B------:R-:W-:Y:S02]  /*5d80*/  HADD2.F32 R0, -RZ, R0.H1_H1 ;  /* 0x30000000ff007230 */ /* 0x000fe40000004100 */
[----:B------:R-:W-:Y:S01]  /*5d90*/  FMUL R33, R42, R33 ;  /* 0x000000212a217220 */ /* 0x000fe20000400000 */
[--C-:B------:R-:W-:Y:S02]  /*5da0*/  HADD2.F32 R13, -RZ, R46.reuse.H0_H0 ;  /* 0x2000002eff0d7230 */ /* 0x100fe40000004100 */
[----:B------:R-:W-:Y:S01]  /*5db0*/  FFMA R32, R3, UR39, R32 ;  /* 0x0000002703207c23 */ /* 0x000fe20008000020 */
[----:B------:R-:W-:Y:S01]  /*5dc0*/  LDTM.16dp32bit_t0_t15.x8 R4, tmem[UR4+0x20] ;  /* 0x00002004000479ee */ /* 0x000fe20008980000 */
[----:B------:R-:W1:Y:S01]  /*5dd0*/  LDTM.16dp32bit_t16_t31.x8 R4, tmem[UR4+0x28] ;  /* 0x00002804000479ee */ /* 0x000e6200089a0000 */
[----:B------:R-:W-:Y:S01]  /*5de0*/  HADD2.F32 R12, -RZ, R46.H1_H1 ;  /* 0x3000002eff0c7230 */ /* 0x000fe20000004100 */
[----:B------:R-:W-:Y:S01]  /*5df0*/  NOP ;  /* 0x0000000000007918 */ /* 0x000fe20000000000 */
[----:B-1----:R-:W-:Y:S01]  /*5e00*/  SYNCS.ARRIVE.TRANS64.RED.A1T0 RZ, [UR5], RZ ;  /* 0x000000ffffff79a7 */ /* 0x002fe20008100405 */
[----:B------:R-:W-:Y:S01]  /*5e10*/  FFMA R33, R0, UR39, R33 ;  /* 0x0000002700217c23 */ /* 0x000fe20008000021 */
[--C-:B------:R-:W-:Y:S02]  /*5e20*/  HADD2.F32 R15, -RZ, R14.reuse.H0_H0 ;  /* 0x2000000eff0f7230 */ /* 0x100fe40000004100 */
[C---:B------:R-:W-:Y:S01]  /*5e30*/  FMUL R36, R42.reuse, R36 ;  /* 0x000000242a247220 */ /* 0x040fe20000400000 */
[----:B------:R-:W-:Y:S02]  /*5e40*/  HADD2.F32 R14, -RZ, R14.H1_H1 ;  /* 0x3000000eff0e7230 */ /* 0x000fe40000004100 */
[C---:B------:R-:W-:Y:S01]  /*5e50*/  FMUL R37, R42.reuse, R37 ;  /* 0x000000252a257220 */ /* 0x040fe20000400000 */
[C---:B---3--:R-:W-:Y:S01]  /*5e60*/  FMUL R24, R42.reuse, R24 ;  /* 0x000000182a187220 */ /* 0x048fe20000400000 */
[C---:B------:R-:W-:Y:S01]  /*5e70*/  FMUL R25, R42.reuse, R25 ;  /* 0x000000192a197220 */ /* 0x040fe20000400000 */
[C---:B------:R-:W-:Y:S01]  /*5e80*/  FMUL R28, R42.reuse, R28 ;  /* 0x0000001c2a1c7220 */ /* 0x040fe20000400000 */
[----:B------:R-:W-:Y:S01]  /*5e90*/  F2FP.F16.E4M3.UNPACK_B R46, R48 ;  /* 0x00000030ff2e723e */ /* 0x000fe200020006ff */
[C---:B------:R-:W-:Y:S01]  /*5ea0*/  FMUL R29, R42.reuse, R29 ;  /* 0x0000001d2a1d7220 */ /* 0x040fe20000400000 */
[C---:B------:R-:W-:Y:S01]  /*5eb0*/  FMUL R34, R42.reuse, R34 ;  /* 0x000000222a227220 */ /* 0x040fe20000400000 */
[----:B------:R-:W-:Y:S01]  /*5ec0*/  F2FP.F16.E4M3.UNPACK_B R48, R48.H1 ;  /* 0x00000030ff30723e */ /* 0x000fe200030006ff */
[----:B------:R-:W-:Y:S01]  /*5ed0*/  FMUL R35, R42, R35 ;  /* 0x000000232a237220 */ /* 0x000fe20000400000 */
[--C-:B------:R-:W-:Y:S02]  /*5ee0*/  HADD2.F32 R21, -RZ, R47.reuse.H0_H0 ;  /* 0x2000002fff157230 */ /* 0x100fe40000004100 */
[----:B------:R-:W-:Y:S01]  /*5ef0*/  FFMA R34, R13, UR39, R34 ;  /* 0x000000270d227c23 */ /* 0x000fe20008000022 */
[-C--:B------:R-:W-:Y:S01]  /*5f00*/  F2FP.F16.E4M3.UNPACK_B R50, R49.reuse ;  /* 0x00000031ff32723e */ /* 0x080fe200020006ff */
[--C-:B------:R-:W-:Y:S02]  /*5f10*/  HADD2.F32 R45, -RZ, R46.reuse.H0_H0 ;  /* 0x2000002eff2d7230 */ /* 0x100fe40000004100 */
[----:B------:R-:W-:Y:S01]  /*5f20*/  FFMA R35, R12, UR39, R35 ;  /* 0x000000270c237c23 */ /* 0x000fe20008000023 */
[----:B------:R-:W-:Y:S01]  /*5f30*/  FFMA R36, R15, UR39, R36 ;  /* 0x000000270f247c23 */ /* 0x000fe20008000024 */
[----:B------:R-:W-:Y:S01]  /*5f40*/  F2FP.F16.E4M3.UNPACK_B R52, R49.H1 ;  /* 0x00000031ff34723e */ /* 0x000fe200030006ff */
[----:B------:R-:W-:Y:S01]  /*5f50*/  FFMA R37, R14, UR39, R37 ;  /* 0x000000270e257c23 */ /* 0x000fe20008000025 */
[----:B------:R-:W-:Y:S01]  /*5f60*/  HADD2.F32 R46, -RZ, R46.H1_H1 ;  /* 0x3000002eff2e7230 */ /* 0x000fe20000004100 */
[----:B------:R-:W-:Y:S01]  /*5f70*/  F2FP.SATFINITE.E4M3.F32.PACK_AB_MERGE_C R82, R35, R34, RZ ;  /* 0x000000222352723e */ /* 0x000fe200048070ff */
[--C-:B------:R-:W-:Y:S02]  /*5f80*/  HADD2.F32 R49, -RZ, R50.reuse.H0_H0 ;  /* 0x20000032ff317230 */ /* 0x100fe40000004100 */
[C---:B------:R-:W-:Y:S01]  /*5f90*/  FMUL R4, R42.reuse, R4 ;  /* 0x000000042a047220 */ /* 0x040fe20000400000 */
[----:B------:R-:W-:Y:S01]  /*5fa0*/  HADD2.F32 R50, -RZ, R50.H1_H1 ;  /* 0x30000032ff327230 */ /* 0x000fe20000004100 */
[----:B------:R-:W-:Y:S01]  /*5fb0*/  F2FP.SATFINITE.E4M3.F32.PACK_AB_MERGE_C R82, R33, R32, R82 ;  /* 0x000000202152723e */ /* 0x000fe20004807052 */
[C---:B------:R-:W-:Y:S01]  /*5fc0*/  FMUL R5, R42.reuse, R5 ;  /* 0x000000052a057220 */ /* 0x040fe20000400000 */
[C---:B------:R-:W-:Y:S01]  /*5fd0*/  FMUL R8, R42.reuse, R8 ;  /* 0x000000082a087220 */ /* 0x040fe20000400000 */
[C---:B------:R-:W-:Y:S01]  /*5fe0*/  FMUL R38, R42.reuse, R38 ;  /* 0x000000262a267220 */ /* 0x040fe20000400000 */
[----:B------:R-:W-:Y:S02]  /*5ff0*/  HADD2.F32 R20, -RZ, R47.H1_H1 ;  /* 0x3000002fff147230 */ /* 0x000fe40000004100 */
[C---:B------:R-:W-:Y:S01]  /*6000*/  FMUL R39, R42.reuse, R39 ;  /* 0x000000272a277220 */ /* 0x040fe20000400000 */
[--C-:B------:R-:W-:Y:S02]  /*6010*/  HADD2.F32 R47, -RZ, R48.reuse.H0_H0 ;  /* 0x20000030ff2f7230 */ /* 0x100fe40000004100 */
[----:B------:R-:W-:Y:S01]  /*6020*/  FFMA R38, R21, UR39, R38 ;  /* 0x0000002715267c23 */ /* 0x000fe20008000026 */
[----:B------:R-:W-:Y:S01]  /*6030*/  FMUL R26, R42, R26 ;  /* 0x0000001a2a1a7220 */ /* 0x000fe20000400000 */
[----:B------:R-:W-:Y:S01]  /*6040*/  HADD2.F32 R48, -RZ, R48.H1_H1 ;  /* 0x30000030ff307230 */ /* 0x000fe20000004100 */
[-C--:B------:R-:W-:Y:S01]  /*6050*/  F2FP.F16.E4M3.UNPACK_B R54, R56.reuse ;  /* 0x00000038ff36723e */ /* 0x080fe200020006ff */
[----:B------:R-:W-:Y:S01]  /*6060*/  FFMA R39, R20, UR39, R39 ;  /* 0x0000002714277c23 */ /* 0x000fe20008000027 */
[----:B------:R-:W-:Y:S01]  /*6070*/  FMUL R27, R42, R27 ;  /* 0x0000001b2a1b7220 */ /* 0x000fe20000400000 */
[----:B------:R-:W-:Y:S01]  /*6080*/  FFMA R24, R45, UR39, R24 ;  /* 0x000000272d187c23 */ /* 0x000fe20008000018 */
[----:B------:R-:W-:Y:S01]  /*6090*/  F2FP.F16.E4M3.UNPACK_B R56, R56.H1 ;  /* 0x00000038ff38723e */ /* 0x000fe200030006ff */
[----:B------:R-:W-:Y:S01]  /*60a0*/  FFMA R25, R46, UR39, R25 ;  /* 0x000000272e197c23 */ /* 0x000fe20008000019 */
[--C-:B------:R-:W-:Y:S02]  /*60b0*/  HADD2.F32 R51, -RZ, R52.reuse.H0_H0 ;  /* 0x20000034ff337230 */ /* 0x100fe40000004100 */
[----:B------:R-:W-:Y:S01]  /*60c0*/  FFMA R26, R47, UR39, R26 ;  /* 0x000000272f1a7c23 */ /* 0x000fe2000800001a */
[----:B------:R-:W-:Y:S01]  /*60d0*/  FMUL R30, R42, R30 ;  /* 0x0000001e2a1e7220 */ /* 0x000fe20000400000 */
[----:B------:R-:W-:Y:S01]  /*60e0*/  HADD2.F32 R52, -RZ, R52.H1_H1 ;  /* 0x30000034ff347230 */ /* 0x000fe20000004100 */
[----:B------:R-:W-:Y:S01]  /*60f0*/  F2FP.F16.E4M3.UNPACK_B R0, R57 ;  /* 0x00000039ff00723e */ /* 0x000fe200020006ff */
[--C-:B------:R-:W-:Y:S02]  /*6100*/  HADD2.F32 R53, -RZ, R54.reuse.H0_H0 ;  /* 0x20000036ff357230 */ /* 0x100fe40000004100 */
[----:B------:R-:W-:Y:S01]  /*6110*/  FFMA R27, R48, UR39, R27 ;  /* 0x00000027301b7c23 */ /* 0x000fe2000800001b */
[----:B------:R-:W-:Y:S01]  /*6120*/  FMUL R31, R42, R31 ;  /* 0x0000001f2a1f7220 */ /* 0x000fe20000400000 */
[----:B------:R-:W-:Y:S01]  /*6130*/  FFMA R28, R49, UR39, R28 ;  /* 0x00000027311c7c23 */ /* 0x000fe2000800001c */
[----:B------:R-:W-:Y:S01]  /*6140*/  HADD2.F32 R54, -RZ, R54.H1_H1 ;  /* 0x30000036ff367230 */ /* 0x000fe20000004100 */
[----:B------:R-:W-:Y:S01]  /*6150*/  F2FP.F16.E4M3.UNPACK_B R57, R57.H1 ;  /* 0x00000039ff39723e */ /* 0x000fe200030006ff */
[----:B------:R-:W-:Y:S01]  /*6160*/  FFMA R29, R50, UR39, R29 ;  /* 0x00000027321d7c23 */ /* 0x000fe2000800001d */
[--C-:B------:R-:W-:Y:S02]  /*6170*/  HADD2.F32 R55, -RZ, R56.reuse.H0_H0 ;  /* 0x20000038ff377230 */ /* 0x100fe40000004100 */
[----:B------:R-:W-:Y:S01]  /*6180*/  FFMA R30, R51, UR39, R30 ;  /* 0x00000027331e7c23 */ /* 0x000fe2000800001e */
[----:B------:R-:W-:Y:S02]  /*6190*/  HADD2.F32 R56, -RZ, R56.H1_H1 ;  /* 0x30000038ff387230 */ /* 0x000fe40000004100 */
[----:B------:R-:W-:Y:S01]  /*61a0*/  FMUL R6, R42, R6 ;  /* 0x000000062a067220 */ /* 0x000fe20000400000 */
[--C-:B------:R-:W-:Y:S02]  /*61b0*/  HADD2.F32 R3, -RZ, R0.reuse.H0_H0 ;  /* 0x20000000ff037230 */ /* 0x100fe40000004100 */
[----:B------:R-:W-:Y:S01]  /*61c0*/  FFMA R31, R52, UR39, R31 ;  /* 0x00000027341f7c23 */ /* 0x000fe2000800001f */
[----:B------:R-:W-:Y:S01]  /*61d0*/  FMUL R7, R42, R7 ;  /* 0x000000072a077220 */ /* 0x000fe20000400000 */
[----:B------:R-:W-:Y:S01]  /*61e0*/  FFMA R4, R53, UR39, R4 ;  /* 0x0000002735047c23 */ /* 0x000fe20008000004 */
[----:B------:R-:W-:Y:S02]  /*61f0*/  HADD2.F32 R0, -RZ, R0.H1_H1 ;  /* 0x30000000ff007230 */ /* 0x000fe40000004100 */
[----:B------:R-:W-:Y:S01]  /*6200*/  FFMA R5, R54, UR39, R5 ;  /* 0x0000002736057c23 */ /* 0x000fe20008000005 */
[C---:B------:R-:W-:Y:S01]  /*6210*/  FMUL R9, R42.reuse, R9 ;  /* 0x000000092a097220 */ /* 0x040fe20000400000 */
[--C-:B------:R-:W-:Y:S02]  /*6220*/  HADD2.F32 R13, -RZ, R57.reuse.H0_H0 ;  /* 0x20000039ff0d7230 */ /* 0x100fe40000004100 */
[----:B------:R-:W-:Y:S01]  /*6230*/  FFMA R6, R55, UR39, R6 ;  /* 0x0000002737067c23 */ /* 0x000fe20008000006 */
[----:B------:R-:W-:Y:S02]  /*6240*/  HADD2.F32 R12, -RZ, R57.H1_H1 ;  /* 0x30000039ff0c7230 */ /* 0x000fe40000004100 */
[----:B------:R-:W-:Y:S01]  /*6250*/  FMUL R10, R42, R10 ;  /* 0x0000000a2a0a7220 */ /* 0x000fe20000400000 */
[----:B------:R-:W-:Y:S01]  /*6260*/  FFMA R7, R56, UR39, R7 ;  /* 0x0000002738077c23 */ /* 0x000fe20008000007 */
[----:B------:R-:W-:Y:S01]  /*6270*/  FMUL R11, R42, R11 ;  /* 0x0000000b2a0b7220 */ /* 0x000fe20000400000 */
[----:B------:R-:W-:Y:S01]  /*6280*/  FFMA R8, R3, UR39, R8 ;  /* 0x0000002703087c23 */ /* 0x000fe20008000008 */
[----:B------:R-:W-:Y:S01]  /*6290*/  FFMA R9, R0, UR39, R9 ;  /* 0x0000002700097c23 */ /* 0x000fe20008000009 */
[----:B------:R-:W-:Y:S01]  /*62a0*/  FFMA R10, R13, UR39, R10 ;  /* 0x000000270d0a7c23 */ /* 0x000fe2000800000a */
[----:B------:R-:W-:Y:S01]  /*62b0*/  FFMA R11, R12, UR39, R11 ;  /* 0x000000270c0b7c23 */ /* 0x000fe2000800000b */
[----:B------:R-:W-:Y:S01]  /*62c0*/  F2FP.SATFINITE.E4M3.F32.PACK_AB_MERGE_C R83, R39, R38, RZ ;  /* 0x000000262753723e */ /* 0x000fe200048070ff */
[----:B------:R-:W-:Y:S01]  /*62d0*/  UIADD3 UR16, UPT, UPT, UR38, 0x1, URZ ;  /* 0x0000000126107890 */ /* 0x000fe2000fffe0ff */
[----:B------:R-:W-:Y:S01]  /*62e0*/  F2FP.SATFINITE.E4M3.F32.PACK_AB_MERGE_C R84, R27, R26, RZ ;  /* 0x0000001a1b54723e */ /* 0x000fe200048070ff */
[----:B------:R-:W-:Y:S01]  /*62f0*/  BSSY.RECONVERGENT B0, `(.L_x_89) ;  /* 0x0000029000007945 */ /* 0x000fe20003800200 */
[----:B------:R-:W-:Y:S02]  /*6300*/  F2FP.SATFINITE.E4M3.F32.PACK_AB_MERGE_C R81, R31, R30, RZ ;  /* 0x0000001e1f51723e */ /* 0x000fe400048070ff */
[----:B------:R-:W-:Y:S02]  /*6310*/  F2FP.SATFINITE.E4M3.F32.PACK_AB_MERGE_C R88, R7, R6, RZ ;  /* 0x000000060758723e */ /* 0x000fe400048070ff */
[----:B------:R-:W-:Y:S02]  /*6320*/  F2FP.SATFINITE.E4M3.F32.PACK_AB_MERGE_C R89, R11, R10, RZ ;  /* 0x0000000a0b59723e */ /* 0x000fe400048070ff */
[----:B------:R-:W-:Y:S02]  /*6330*/  F2FP.SATFINITE.E4M3.F32.PACK_AB_MERGE_C R83, R37, R36, R83 ;  /* 0x000000242553723e */ /* 0x000fe40004807053 */
[----:B------:R-:W-:Y:S02]  /*6340*/  F2FP.SATFINITE.E4M3.F32.PACK_AB_MERGE_C R84, R25, R24, R84 ;  /* 0x000000181954723e */ /* 0x000fe40004807054 */
[----:B------:R-:W-:Y:S01]  /*6350*/  F2FP.SATFINITE.E4M3.F32.PACK_AB_MERGE_C R85, R29, R28, R81 ;  /* 0x0000001c1d55723e */ /* 0x000fe20004807051 */
[----:B------:R1:W-:Y:S01]  /*6360*/  STS.64 [R72+UR46+0x1100], R82 ;  /* 0x0011005248007988 */ /* 0x0003e20008000a2e */
[----:B------:R-:W-:Y:S02]  /*6370*/  F2FP.SATFINITE.E4M3.F32.PACK_AB_MERGE_C R86, R5, R4, R88 ;  /* 0x000000040556723e */ /* 0x000fe40004807058 */
[----:B------:R-:W-:Y:S03]  /*6380*/  F2FP.SATFINITE.E4M3.F32.PACK_AB_MERGE_C R87, R9, R8, R89 ;  /* 0x000000080957723e */ /* 0x000fe60004807059 */
[----:B------:R1:W-:Y:S06]  /*6390*/  STS.64 [R72+UR46+0x1500], R84 ;  /* 0x0015005448007988 */ /* 0x0003ec0008000a2e */
[----:B------:R1:W-:Y:S01]  /*63a0*/  STS.64 [R72+UR46+0x1900], R86 ;  /* 0x0019005648007988 */ /* 0x0003e20008000a2e */
[----:B------:R-:W-:Y:S01]  /*63b0*/  @!PT LDS RZ, [RZ] ;  /* 0x00000000fffff984 */ /* 0x000fe20000000800 */
[----:B------:R-:W-:Y:S01]  /*63c0*/  @!PT LDS RZ, [RZ] ;  /* 0x00000000fffff984 */ /* 0x000fe20000000800 */
[----:B------:R-:W-:Y:S01]  /*63d0*/  @!PT LDS RZ, [RZ] ;  /* 0x00000000fffff984 */ /* 0x000fe20000000800 */
[----:B------:R-:W-:Y:S01]  /*63e0*/  @!PT LDS RZ, [RZ] ;  /* 0x00000000fffff984 */ /* 0x000fe20000000800 */
[----:B------:R3:W-:Y:S06]  /*63f0*/  MEMBAR.ALL.CTA ;  /* 0x0000000000007992 */ /* 0x0007ec0000008000 */
[----:B---3--:R-:W3:Y:S02]  /*6400*/  FENCE.VIEW.ASYNC.S ;  /* 0x00000000000073c6 */ /* 0x008ee40000000000 */
[----:B---3--:R-:W-:Y:S06]  /*6410*/  BAR.SYNC.DEFER_BLOCKING 0x1, 0x80 ;  /* 0x0042000000007b1d */ /* 0x008fec0000010000 */
[----:B------:R-:W-:Y:S05]  /*6420*/  @P0 BRA `(.L_x_90) ;  /* 0x0000000000540947 */ /* 0x000fea0003800000 */
[----:B------:R-:W-:Y:S01]  /*6430*/  R2UR UR13, R65 ;  /* 0x00000000410d72ca */ /* 0x000fe200000e0000 */
[----:B------:R-:W-:Y:S01]  /*6440*/  UIADD3 UR18, UP0, UPT, UR48, 0x680, URZ ;  /* 0x0000068030127890 */ /* 0x000fe2000ff1e0ff */
[----:B------:R-:W-:Y:S01]  /*6450*/  R2UR UR14, R67 ;  /* 0x00000000430e72ca */ /* 0x000fe200000e0000 */
[----:B------:R-:W-:Y:S02]  /*6460*/  UIADD3 UR12, UPT, UPT, UR46, 0x1100, URZ ;  /* 0x000011002e0c7890 */ /* 0x000fe4000fffe0ff */
[----:B------:R-:W-:Y:S01]  /*6470*/  UIADD3.X UR19, UPT, UPT, URZ, UR49, URZ, UP0, !UPT ;  /* 0x00000031ff137290 */ /* 0x000fe200087fe4ff */
[----:B------:R-:W-:Y:S01]  /*6480*/  UMOV UR15, UR36 ;  /* 0x00000024000f7c82 */ /* 0x000fe20008000000 */
[----:B------:R-:W-:Y:S01]  /*6490*/  UIADD3 UR8, UPT, UPT, UR46, 0x1500, URZ ;  /* 0x000015002e087890 */ /* 0x000fe2000fffe0ff */
[----:B------:R-:W-:Y:S01]  /*64a0*/  UMOV UR11, UR36 ;  /* 0x00000024000b7c82 */ /* 0x000fe20008000000 */
[----:B------:R-:W-:Y:S04]  /*64b0*/  UIADD3 UR4, UPT, UPT, UR46, 0x1900, URZ ;  /* 0x000019002e047890 */ /* 0x000fe8000fffe0ff */
[----:B------:R-:W-:Y:S02]  /*64c0*/  UIMAD UR13, UR13, 0x30, URZ ;  /* 0x000000300d0d78a4 */ /* 0x000fe4000f8e02ff */
[----:B------:R-:W-:Y:S02]  /*64d0*/  USHF.L.U32 UR14, UR14, 0x6, URZ ;  /* 0x000000060e0e7899 */ /* 0x000fe400080006ff */
[----:B------:R-:W-:Y:S02]  /*64e0*/  UIADD3 UR9, UPT, UPT, UR13, 0x10, URZ ;  /* 0x000000100d097890 */ /* 0x000fe4000fffe0ff */
[----:B------:R-:W-:Y:S01]  /*64f0*/  UIADD3 UR5, UPT, UPT, UR13, 0x20, URZ ;  /* 0x000000200d057890 */ /* 0x000fe2000fffe0ff */
[----:B------:R-:W-:Y:S02]  /*6500*/  UMOV UR7, UR36 ;  /* 0x0000002400077c82 */ /* 0x000fe40008000000 */
[----:B------:R-:W-:Y:S01]  /*6510*/  UMOV UR10, UR14 ;  /* 0x0000000e000a7c82 */ /* 0x000fe20008000000 */
[----:B------:R-:W-:Y:S01]  /*6520*/  UMOV UR6, UR14 ;  /* 0x0000000e00067c82 */ /* 0x000fe20008000000 */
[----:B------:R3:W-:Y:S02]  /*6530*/  UTMASTG.3D [UR12], [UR18] ;  /* 0x0000000c120073b5 */ /* 0x0007e40008010000 */
[----:B------:R3:W-:Y:S02]  /*6540*/  UTMASTG.3D [UR8], [UR18] ;  /* 0x00000008120073b5 */ /* 0x0007e40008010000 */
[----:B------:R3:W-:Y:S01]  /*6550*/  UTMASTG.3D [UR4], [UR18] ;  /* 0x00000004120073b5 */ /* 0x0007e20008010000 */
[----:B------:R0:W-:Y:S01]  /*6560*/  UTMACMDFLUSH ;  /* 0x00000000000079b7 */ /* 0x0001e20000000000 */
[----:B---3--:R-:W-:Y:S04]  /*6570*/  DEPBAR.LE SB0, 0x0 ;  /* 0x000080000000791a */ /* 0x008fe80000000000 */
.L_x_90:
[----:B------:R-:W-:Y:S05]  /*6580*/  BSYNC.RECONVERGENT B0 ;  /* 0x0000000000007941 */ /* 0x000fea0003800200 */
.L_x_89:
[----:B------:R-:W-:Y:S01]  /*6590*/  BAR.SYNC.DEFER_BLOCKING 0x1, 0x80 ;  /* 0x0042000000007b1d */ /* 0x000fe20000010000 */
[----:B------:R-:W-:Y:S01]  /*65a0*/  ISETP.NE.AND P1, PT, R79, RZ, PT ;  /* 0x000000ff4f00720c */ /* 0x000fe20003f25270 */
[----:B------:R-:W-:Y:S01]  /*65b0*/  UISETP.NE.AND UP0, UPT, UR16, 0x4, UPT ;  /* 0x000000041000788c */ /* 0x000fe2000bf05270 */
[C---:B------:R-:W-:Y:S01]  /*65c0*/  ISETP.NE.AND P0, PT, R80.reuse, 0x2, PT ;  /* 0x000000025000780c */ /* 0x040fe20003f05270 */
[----:B------:R-:W-:Y:S02]  /*65d0*/  IMAD.IADD R65, R41, 0x1, R64 ;  /* 0x0000000129417824 */ /* 0x000fe400078e0240 */
[----:B------:R-:W-:Y:S01]  /*65e0*/  USEL UR4, URZ, 0x1, UP0 ;  /* 0x00000001ff047887 */ /* 0x000fe20008000000 */
[----:B------:R-:W-:Y:S01]  /*65f0*/  SEL R3, RZ, 0x1, P0 ;  /* 0x00000001ff037807 */ /* 0x000fe20000000000 */
[----:B------:R-:W-:Y:S01]  /*6600*/  USEL UR38, UR16, URZ, UP0 ;  /* 0x000000ff10267287 */ /* 0x000fe20008000000 */
[----:B------:R-:W-:Y:S01]  /*6610*/  SEL R80, R80, RZ, P0 ;  /* 0x000000ff50507207 */ /* 0x000fe20000000000 */
[----:B------:R-:W-:Y:S01]  /*6620*/  IMAD.IADD R67, R43, 0x1, R66 ;  /* 0x000000012b437824 */ /* 0x000fe200078e0242 */
[----:B------:R-:W-:Y:S02]  /*6630*/  LOP3.LUT R76, R76, R3, RZ, 0x3c, !PT ;  /* 0x000000034c4c7212 */ /* 0x000fe400078e3cff */
[----:B------:R-:W-:Y:S02]  /*6640*/  LOP3.LUT R77, R77, UR4, RZ, 0x3c, !PT ;  /* 0x000000044d4d7c12 */ /* 0x000fe4000f8e3cff */
[----:B------:R-:W-:Y:S01]  /*6650*/  @P1 R2UR UR36, R74 ;  /* 0x000000004a2412ca */ /* 0x000fe200000e0000 */
[----:B------:R-:W-:Y:S03]  /*6660*/  @!UPT UIADD3 URZ, UPT, UPT, URZ, URZ, URZ ;  /* 0x000000fffffff290 */ /* 0x000fe6000fffe0ff */
[----:B------:R-:W-:Y:S11]  /*6670*/  @P1 BRA `(.L_x_91) ;  /* 0xffffffe400a41947 */ /* 0x000ff6000383ffff */
[----:B------:R-:W-:Y:S05]  /*6680*/  EXIT ;  /* 0x000000000000794d */ /* 0x000fea0003800000 */
.L_x_20:
[----:B--2---:R2:W1:Y:S02]  /*6690*/  SYNCS.PHASECHK.TRANS64.TRYWAIT P0, [R3+URZ+0x470], R2 ;  /* 0x00047002030075a7 */ /* 0x00446400080011ff */
[----:B-1----:R-:W-:Y:S05]  /*66a0*/  @!P0 NANOSLEEP.SYNCS 0x989680 ;  /* 0x009896800000895d */ /* 0x002fea0003900000 */
[----:B------:R-:W1:Y:S02]  /*66b0*/  @!P0 SYNCS.PHASECHK.TRANS64 P0, [R3+URZ+0x470], R2 ;  /* 0x00047002030085a7 */ /* 0x000e6400080010ff */
[----:B-1----:R-:W-:Y:S05]  /*66c0*/  @!P0 BRA `(.L_x_20) ;  /* 0xfffffffc00f08947 */ /* 0x002fea000383ffff */
[----:B------:R-:W-:Y:S05]  /*66d0*/  BRA `(.L_x_92) ;  /* 0xffffffb400887947 */ /* 0x000fea000383ffff */
.L_x_23:
[----:B-1----:R-:W-:Y:S07]  /*66e0*/  MOV R2, UR33 ;  /* 0x0000002100027c02 */ /* 0x002fee0008000f00 */
.L_x_93:
[----:B-1----:R1:W2:Y:S02]  /*66f0*/  SYNCS.PHASECHK.TRANS64.TRYWAIT P0, [R2+URZ+0x1f0], R5 ;  /* 0x0001f005020075a7 */ /* 0x0022a400080011ff */
[----:B--2---:R-:W-:Y:S05]  /*6700*/  @!P0 NANOSLEEP.SYNCS 0x989680 ;  /* 0x009896800000895d */ /* 0x004fea0003900000 */
[----:B------:R-:W2:Y:S02]  /*6710*/  @!P0 SYNCS.PHASECHK.TRANS64 P0, [R2+URZ+0x1f0], R5 ;  /* 0x0001f005020085a7 */ /* 0x000ea400080010ff */
[----:B--2---:R-:W-:Y:S05]  /*6720*/  @!P0 BRA `(.L_x_93) ;  /* 0xfffffffc00f08947 */ /* 0x004fea000383ffff */
[----:B------:R-:W-:Y:S05]  /*6730*/  BRA `(.L_x_22) ;  /* 0xffffffb400dc7947 */ /* 0x000fea000383ffff */
.L_x_29:
[----:B-1----:R-:W-:Y:S07]  /*6740*/  MOV R2, UR17 ;  /* 0x0000001100027c02 */ /* 0x002fee0008000f00 */
.L_x_94:
[----:B-1----:R1:W2:Y:S02]  /*6750*/  SYNCS.PHASECHK.TRANS64.TRYWAIT P0, [R2+URZ+0x1f0], R5 ;  /* 0x0001f005020075a7 */ /* 0x0022a400080011ff */
[----:B--2---:R-:W-:Y:S05]  /*6760*/  @!P0 NANOSLEEP.SYNCS 0x989680 ;  /* 0x009896800000895d */ /* 0x004fea0003900000 */
[----:B------:R-:W2:Y:S02]  /*6770*/  @!P0 SYNCS.PHASECHK.TRANS64 P0, [R2+URZ+0x1f0], R5 ;  /* 0x0001f005020085a7 */ /* 0x000ea400080010ff */
[----:B--2---:R-:W-:Y:S05]  /*6780*/  @!P0 BRA `(.L_x_94) ;  /* 0xfffffffc00f08947 */ /* 0x004fea000383ffff */
[----:B------:R-:W-:Y:S05]  /*6790*/  BRA `(.L_x_28) ;  /* 0xffffffb800847947 */ /* 0x000fea000383ffff */
.L_x_33:
[----:B-1----:R1:W2:Y:S02]  /*67a0*/  SYNCS.PHASECHK.TRANS64.TRYWAIT P0, [R2+URZ+0x400], R3 ;  /* 0x00040003020075a7 */ /* 0x0022a400080011ff */
[----:B--2---:R-:W-:Y:S05]  /*67b0*/  @!P0 NANOSLEEP.SYNCS 0x989680 ;  /* 0x009896800000895d */ /* 0x004fea0003900000 */
[----:B------:R-:W2:Y:S02]  /*67c0*/  @!P0 SYNCS.PHASECHK.TRANS64 P0, [R2+URZ+0x400], R3 ;  /* 0x00040003020085a7 */ /* 0x000ea400080010ff */
[----:B--2---:R-:W-:Y:S05]  /*67d0*/  @!P0 BRA `(.L_x_33) ;  /* 0xfffffffc00f08947 */ /* 0x004fea000383ffff */
[----:B------:R-:W-:Y:S05]  /*67e0*/  BRA `(.L_x_95) ;  /* 0xffffffbc00147947 */ /* 0x000fea000383ffff */
.L_x_37:
[----:B------:R-:W-:-:S07]  /*67f0*/  MOV R2, UR5 ;  /* 0x0000000500027c02 */ /* 0x000fce0008000f00 */
.L_x_96:
[----:B-1----:R1:W2:Y:S02]  /*6800*/  SYNCS.PHASECHK.TRANS64.TRYWAIT P0, [R2+URZ], R3 ;  /* 0x00000003020075a7 */ /* 0x0022a400080011ff */
[----:B--2---:R-:W-:Y:S05]  /*6810*/  @!P0 NANOSLEEP.SYNCS 0x989680 ;  /* 0x009896800000895d */ /* 0x004fea0003900000 */
[----:B------:R-:W2:Y:S02]  /*6820*/  @!P0 SYNCS.PHASECHK.TRANS64 P0, [R2+URZ], R3 ;  /* 0x00000003020085a7 */ /* 0x000ea400080010ff */
[----:B--2---:R-:W-:Y:S05]  /*6830*/  @!P0 BRA `(.L_x_96) ;  /* 0xfffffffc00f08947 */ /* 0x004fea000383ffff */
[----:B------:R-:W-:Y:S05]  /*6840*/  BRA `(.L_x_97) ;  /* 0xffffffc000887947 */ /* 0x000fea000383ffff */
.L_x_38:
[----:B------:R-:W-:-:S07]  /*6850*/  MOV R2, UR5 ;  /* 0x0000000500027c02 */ /* 0x000fce0008000f00 */
.L_x_98:
[----:B-1----:R1:W2:Y:S02]  /*6860*/  SYNCS.PHASECHK.TRANS64.TRYWAIT P0, [R2+URZ], R3 ;  /* 0x00000003020075a7 */ /* 0x0022a400080011ff */
[----:B--2---:R-:W-:Y:S05]  /*6870*/  @!P0 NANOSLEEP.SYNCS 0x989680 ;  /* 0x009896800000895d */ /* 0x004fea0003900000 */
[----:B------:R-:W2:Y:S02]  /*6880*/  @!P0 SYNCS.PHASECHK.TRANS64 P0, [R2+URZ], R3 ;  /* 0x00000003020085a7 */ /* 0x000ea400080010ff */
[----:B--2---:R-:W-:Y:S05]  /*6890*/  @!P0 BRA `(.L_x_98) ;  /* 0xfffffffc00f08947 */ /* 0x004fea000383ffff */
[----:B------:R-:W-:Y:S05]  /*68a0*/  BRA `(.L_x_99) ;  /* 0xffffffc000947947 */ /* 0x000fea000383ffff */
.L_x_41:
[----:B-1----:R1:W2:Y:S02]  /*68b0*/  SYNCS.PHASECHK.TRANS64.TRYWAIT P0, [R0+URZ+0x460], R5 ;  /* 0x00046005000075a7 */ /* 0x0022a400080011ff */
[----:B--2---:R-:W-:Y:S05]  /*68c0*/  @!P0 NANOSLEEP.SYNCS 0x989680 ;  /* 0x009896800000895d */ /* 0x004fea0003900000 */
[----:B------:R-:W2:Y:S02]  /*68d0*/  @!P0 SYNCS.PHASECHK.TRANS64 P0, [R0+URZ+0x460], R5 ;  /* 0x00046005000085a7 */ /* 0x000ea400080010ff */
[----:B--2---:R-:W-:Y:S05]  /*68e0*/  @!P0 BRA `(.L_x_41) ;  /* 0xfffffffc00f08947 */ /* 0x004fea000383ffff */
[----:B------:R-:W-:Y:S05]  /*68f0*/  BRA `(.L_x_100) ;  /* 0xffffffc000e07947 */ /* 0x000fea000383ffff */
.L_x_42:
[----:B------:R-:W-:-:S07]  /*6900*/  MOV R0, UR5 ;  /* 0x0000000500007c02 */ /* 0x000fce0008000f00 */
.L_x_101:
[----:B-1----:R1:W2:Y:S02]  /*6910*/  SYNCS.PHASECHK.TRANS64.TRYWAIT P0, [R0+URZ+0x410], R5 ;  /* 0x00041005000075a7 */ /* 0x0022a400080011ff */
[----:B--2---:R-:W-:Y:S05]  /*6920*/  @!P0 NANOSLEEP.SYNCS 0x989680 ;  /* 0x009896800000895d */ /* 0x004fea0003900000 */
[----:B------:R-:W2:Y:S02]  /*6930*/  @!P0 SYNCS.PHASECHK.TRANS64 P0, [R0+URZ+0x410], R5 ;  /* 0x00041005000085a7 */ /* 0x000ea400080010ff */
[----:B--2---:R-:W-:Y:S05]  /*6940*/  @!P0 BRA `(.L_x_101) ;  /* 0xfffffffc00f08947 */ /* 0x004fea000383ffff */
[----:B------:R-:W-:Y:S05]  /*6950*/  BRA `(.L_x_102) ;  /* 0xffffffc000f07947 */ /* 0x000fea000383ffff */
.L_x_43:
[----:B-1----:R1:W2:Y:S02]  /*6960*/  SYNCS.PHASECHK.TRANS64.TRYWAIT P1, [R0+URZ+0x400], R5 ;  /* 0x00040005000075a7 */ /* 0x0022a400080211ff */
[----:B--2---:R-:W-:Y:S05]  /*6970*/  @!P1 NANOSLEEP.SYNCS 0x989680 ;  /* 0x009896800000995d */ /* 0x004fea0003900000 */
[----:B------:R-:W2:Y:S02]  /*6980*/  @!P1 SYNCS.PHASECHK.TRANS64 P1, [R0+URZ+0x400], R5 ;  /* 0x00040005000095a7 */ /* 0x000ea400080210ff */
[----:B--2---:R-:W-:Y:S05]  /*6990*/  @!P1 BRA `(.L_x_43) ;  /* 0xfffffffc00f09947 */ /* 0x004fea000383ffff */
[----:B------:R-:W-:Y:S05]  /*69a0*/  BRA `(.L_x_103) ;  /* 0xffffffc400207947 */ /* 0x000fea000383ffff */
.L_x_46:
[----:B------:R-:W-:-:S07]  /*69b0*/  MOV R0, UR5 ;  /* 0x0000000500007c02 */ /* 0x000fce0008000f00 */
.L_x_104:
[----:B-1----:R1:W2:Y:S02]  /*69c0*/  SYNCS.PHASECHK.TRANS64.TRYWAIT P0, [R0+URZ+0x410], R3 ;  /* 0x00041003000075a7 */ /* 0x0022a400080011ff */
[----:B--2---:R-:W-:Y:S05]  /*69d0*/  @!P0 NANOSLEEP.SYNCS 0x989680 ;  /* 0x009896800000895d */ /* 0x004fea0003900000 */
[----:B------:R-:W2:Y:S02]  /*69e0*/  @!P0 SYNCS.PHASECHK.TRANS64 P0, [R0+URZ+0x410], R3 ;  /* 0x00041003000085a7 */ /* 0x000ea400080010ff */
[----:B--2---:R-:W-:Y:S05]  /*69f0*/  @!P0 BRA `(.L_x_104) ;  /* 0xfffffffc00f08947 */ /* 0x004fea000383ffff */
[----:B------:R-:W-:Y:S05]  /*6a00*/  BRA `(.L_x_45) ;  /* 0xffffffc400747947 */ /* 0x000fea000383ffff */
.L_x_53:
[----:B-1----:R1:W2:Y:S02]  /*6a10*/  SYNCS.PHASECHK.TRANS64.TRYWAIT P1, [R0+URZ+0x400], R5 ;  /* 0x00040005000075a7 */ /* 0x0022a400080211ff */
[----:B--2---:R-:W-:Y:S05]  /*6a20*/  @!P1 NANOSLEEP.SYNCS 0x989680 ;  /* 0x009896800000995d */ /* 0x004fea0003900000 */
[----:B------:R-:W2:Y:S02]  /*6a30*/  @!P1 SYNCS.PHASECHK.TRANS64 P1, [R0+URZ+0x400], R5 ;  /* 0x00040005000095a7 */ /* 0x000ea400080210ff */
[----:B--2---:R-:W-:Y:S05]  /*6a40*/  @!P1 BRA `(.L_x_53) ;  /* 0xfffffffc00f09947 */ /* 0x004fea000383ffff */
[----:B------:R-:W-:Y:S05]  /*6a50*/  BRA `(.L_x_105) ;  /* 0xffffffc800cc7947 */ /* 0x000fea000383ffff */
.L_x_54:
[----:B------:R-:W-:-:S07]  /*6a60*/  MOV R3, UR14 ;  /* 0x0000000e00037c02 */ /* 0x000fce0008000f00 */
.L_x_106:
[----:B-1----:R1:W2:Y:S02]  /*6a70*/  SYNCS.PHASECHK.TRANS64.TRYWAIT P0, [R3+URZ+0x440], R0 ;  /* 0x00044000030075a7 */ /* 0x0022a400080011ff */
[----:B--2---:R-:W-:Y:S05]  /*6a80*/  @!P0 NANOSLEEP.SYNCS 0x989680 ;  /* 0x009896800000895d */ /* 0x004fea0003900000 */
[----:B------:R-:W2:Y:S02]  /*6a90*/  @!P0 SYNCS.PHASECHK.TRANS64 P0, [R3+URZ+0x440], R0 ;  /* 0x00044000030085a7 */ /* 0x000ea400080010ff */
[----:B--2---:R-:W-:Y:S05]  /*6aa0*/  @!P0 BRA `(.L_x_106) ;  /* 0xfffffffc00f08947 */ /* 0x004fea000383ffff */
[----:B------:R-:W-:Y:S05]  /*6ab0*/  BRA `(.L_x_107) ;  /* 0xffffffcc00007947 */ /* 0x000fea000383ffff */
.L_x_57:
[----:B------:R-:W-:Y:S07]  /*6ac0*/  MOV R0, UR7 ;  /* 0x0000000700007c02 */ /* 0x000fee0008000f00 */
.L_x_108:
[----:B-1----:R1:W2:Y:S02]  /*6ad0*/  SYNCS.PHASECHK.TRANS64.TRYWAIT P0, [R0+URZ], R3 ;  /* 0x00000003000075a7 */ /* 0x0022a400080011ff */
[----:B--2---:R-:W-:Y:S05]  /*6ae0*/  @!P0 NANOSLEEP.SYNCS 0x989680 ;  /* 0x009896800000895d */ /* 0x004fea0003900000 */
[----:B------:R-:W2:Y:S02]  /*6af0*/  @!P0 SYNCS.PHASECHK.TRANS64 P0, [R0+URZ], R3 ;  /* 0x00000003000085a7 */ /* 0x000ea400080010ff */
[----:B--2---:R-:W-:Y:S05]  /*6b00*/  @!P0 BRA `(.L_x_108) ;  /* 0xfffffffc00f08947 */ /* 0x004fea000383ffff */
[----:B------:R-:W-:Y:S05]  /*6b10*/  BRA `(.L_x_56) ;  /* 0xffffffcc00347947 */ /* 0x000fea000383ffff */
.L_x_60:
[----:B------:R-:W-:-:S07]  /*6b20*/  MOV R0, UR5 ;  /* 0x0000000500007c02 */ /* 0x000fce0008000f00 */
.L_x_109:
[----:B--2---:R2:W3:Y:S02]  /*6b30*/  SYNCS.PHASECHK.TRANS64.TRYWAIT P0, [R0+URZ], R3 ;  /* 0x00000003000075a7 */ /* 0x0044e400080011ff */
[----:B---3--:R-:W-:Y:S05]  /*6b40*/  @!P0 NANOSLEEP.SYNCS 0x989680 ;  /* 0x009896800000895d */ /* 0x008fea0003900000 */
[----:B------:R-:W3:Y:S02]  /*6b50*/  @!P0 SYNCS.PHASECHK.TRANS64 P0, [R0+URZ], R3 ;  /* 0x00000003000085a7 */ /* 0x000ee400080010ff */
[----:B---3--:R-:W-:Y:S05]  /*6b60*/  @!P0 BRA `(.L_x_109) ;  /* 0xfffffffc00f08947 */ /* 0x008fea000383ffff */
[----:B------:R-:W-:Y:S05]  /*6b70*/  BRA `(.L_x_110) ;  /* 0xffffffcc00d47947 */ /* 0x000fea000383ffff */
.L_x_61:
[----:B------:R-:W-:-:S07]  /*6b80*/  MOV R0, UR5 ;  /* 0x0000000500007c02 */ /* 0x000fce0008000f00 */
.L_x_111:
[----:B--2---:R2:W3:Y:S02]  /*6b90*/  SYNCS.PHASECHK.TRANS64.TRYWAIT P0, [R0+URZ], R3 ;  /* 0x00000003000075a7 */ /* 0x0044e400080011ff */
[----:B---3--:R-:W-:Y:S05]  /*6ba0*/  @!P0 NANOSLEEP.SYNCS 0x989680 ;  /* 0x009896800000895d */ /* 0x008fea0003900000 */
[----:B------:R-:W3:Y:S02]  /*6bb0*/  @!P0 SYNCS.PHASECHK.TRANS64 P0, [R0+URZ], R3 ;  /* 0x00000003000085a7 */ /* 0x000ee400080010ff */
[----:B---3--:R-:W-:Y:S05]  /*6bc0*/  @!P0 BRA `(.L_x_111) ;  /* 0xfffffffc00f08947 */ /* 0x008fea000383ffff */
[----:B------:R-:W-:Y:S05]  /*6bd0*/  BRA `(.L_x_112) ;  /* 0xffffffcc00e07947 */ /* 0x000fea000383ffff */
.L_x_62:
[----:B------:R-:W-:-:S07]  /*6be0*/  MOV R0, UR5 ;  /* 0x0000000500007c02 */ /* 0x000fce0008000f00 */
.L_x_113:
[----:B--2---:R2:W3:Y:S02]  /*6bf0*/  SYNCS.PHASECHK.TRANS64.TRYWAIT P0, [R0+URZ], R3 ;  /* 0x00000003000075a7 */ /* 0x0044e400080011ff */
[----:B---3--:R-:W-:Y:S05]  /*6c00*/  @!P0 NANOSLEEP.SYNCS 0x989680 ;  /* 0x009896800000895d */ /* 0x008fea0003900000 */
[----:B------:R-:W3:Y:S02]  /*6c10*/  @!P0 SYNCS.PHASECHK.TRANS64 P0, [R0+URZ], R3 ;  /* 0x00000003000085a7 */ /* 0x000ee400080010ff */
[----:B---3--:R-:W-:Y:S05]  /*6c20*/  @!P0 BRA `(.L_x_113) ;  /* 0xfffffffc00f08947 */ /* 0x008fea000383ffff */
[----:B------:R-:W-:Y:S05]  /*6c30*/  BRA `(.L_x_114) ;  /* 0xffffffcc00ec7947 */ /* 0x000fea000383ffff */
.L_x_63:
[----:B------:R-:W-:-:S07]  /*6c40*/  MOV R0, UR6 ;  /* 0x0000000600007c02 */ /* 0x000fce0008000f00 */
.L_x_115:
[----:B--2---:R2:W3:Y:S02]  /*6c50*/  SYNCS.PHASECHK.TRANS64.TRYWAIT P0, [R0+URZ], R3 ;  /* 0x00000003000075a7 */ /* 0x0044e400080011ff */
[----:B---3--:R-:W-:Y:S05]  /*6c60*/  @!P0 NANOSLEEP.SYNCS 0x989680 ;  /* 0x009896800000895d */ /* 0x008fea0003900000 */
[----:B------:R-:W3:Y:S02]  /*6c70*/  @!P0 SYNCS.PHASECHK.TRANS64 P0, [R0+URZ], R3 ;  /* 0x00000003000085a7 */ /* 0x000ee400080010ff */
[----:B---3--:R-:W-:Y:S05]  /*6c80*/  @!P0 BRA `(.L_x_115) ;  /* 0xfffffffc00f08947 */ /* 0x008fea000383ffff */
[----:B------:R-:W-:Y:S05]  /*6c90*/  BRA `(.L_x_116) ;  /* 0xffffffcc00f87947 */ /* 0x000fea000383ffff */
.L_x_68:
[----:B--2---:R2:W3:Y:S02]  /*6ca0*/  SYNCS.PHASECHK.TRANS64.TRYWAIT P0, [R0+URZ+0x400], R3 ;  /* 0x00040003000075a7 */ /* 0x0044e400080011ff */
[----:B---3--:R-:W-:Y:S05]  /*6cb0*/  @!P0 NANOSLEEP.SYNCS 0x989680 ;  /* 0x009896800000895d */ /* 0x008fea0003900000 */
[----:B------:R-:W3:Y:S02]  /*6cc0*/  @!P0 SYNCS.PHASECHK.TRANS64 P0, [R0+URZ+0x400], R3 ;  /* 0x00040003000085a7 */ /* 0x000ee400080010ff */
[----:B---3--:R-:W-:Y:S05]  /*6cd0*/  @!P0 BRA `(.L_x_68) ;  /* 0xfffffffc00f08947 */ /* 0x008fea000383ffff */
[----:B------:R-:W-:Y:S05]  /*6ce0*/  BRA `(.L_x_117) ;  /* 0xffffffd000f87947 */ /* 0x000fea000383ffff */
.L_x_71:
[----:B------:R-:W-:Y:S07]  /*6cf0*/  MOV R0, UR7 ;  /* 0x0000000700007c02 */ /* 0x000fee0008000f00 */
.L_x_118:
[----:B--2---:R2:W3:Y:S02]  /*6d00*/  SYNCS.PHASECHK.TRANS64.TRYWAIT P0, [R0+URZ+0x3f8], R3 ;  /* 0x0003f803000075a7 */ /* 0x0044e400080011ff */
[----:B---3--:R-:W-:Y:S05]  /*6d10*/  @!P0 NANOSLEEP.SYNCS 0x989680 ;  /* 0x009896800000895d */ /* 0x008fea0003900000 */
[----:B------:R-:W3:Y:S02]  /*6d20*/  @!P0 SYNCS.PHASECHK.TRANS64 P0, [R0+URZ+0x3f8], R3 ;  /* 0x0003f803000085a7 */ /* 0x000ee400080010ff */
[----:B---3--:R-:W-:Y:S05]  /*6d30*/  @!P0 BRA `(.L_x_118) ;  /* 0xfffffffc00f08947 */ /* 0x008fea000383ffff */
[----:B------:R-:W-:Y:S05]  /*6d40*/  BRA `(.L_x_70) ;  /* 0xffffffd400e47947 */ /* 0x000fea000383ffff */
.L_x_74:
[----:B------:R-:W-:Y:S07]  /*6d50*/  MOV R0, UR7 ;  /* 0x0000000700007c02 */ /* 0x000fee0008000f00 */
.L_x_119:
[----:B-1----:R1:W2:Y:S02]  /*6d60*/  SYNCS.PHASECHK.TRANS64.TRYWAIT P2, [R0+URZ+0x3e8], R23 ;  /* 0x0003e817000075a7 */ /* 0x0022a400080411ff */
[----:B--2---:R-:W-:Y:S05]  /*6d70*/  @!P2 NANOSLEEP.SYNCS 0x989680 ;  /* 0x009896800000a95d */ /* 0x004fea0003900000 */
[----:B------:R-:W2:Y:S02]  /*6d80*/  @!P2 SYNCS.PHASECHK.TRANS64 P2, [R0+URZ+0x3e8], R23 ;  /* 0x0003e8170000a5a7 */ /* 0x000ea400080410ff */
[----:B--2---:R-:W-:Y:S05]  /*6d90*/  @!P2 BRA `(.L_x_119) ;  /* 0xfffffffc00f0a947 */ /* 0x004fea000383ffff */
[----:B------:R-:W-:Y:S05]  /*6da0*/  BRA `(.L_x_120) ;  /* 0xffffffd800787947 */ /* 0x000fea000383ffff */
.L_x_77:
[----:B--2---:R2:W4:Y:S02]  /*6db0*/  SYNCS.PHASECHK.TRANS64.TRYWAIT P0, [R0+URZ+0x400], R3 ;  /* 0x00040003000075a7 */ /* 0x00452400080011ff */
[----:B----4-:R-:W-:Y:S05]  /*6dc0*/  @!P0 NANOSLEEP.SYNCS 0x989680 ;  /* 0x009896800000895d */ /* 0x010fea0003900000 */
[----:B------:R-:W4:Y:S02]  /*6dd0*/  @!P0 SYNCS.PHASECHK.TRANS64 P0, [R0+URZ+0x400], R3 ;  /* 0x00040003000085a7 */ /* 0x000f2400080010ff */
[----:B----4-:R-:W-:Y:S05]  /*6de0*/  @!P0 BRA `(.L_x_77) ;  /* 0xfffffffc00f08947 */ /* 0x010fea000383ffff */
[----:B------:R-:W-:Y:S05]  /*6df0*/  BRA `(.L_x_121) ;  /* 0xffffffdc00d87947 */ /* 0x000fea000383ffff */
.L_x_83:
[----:B------:R-:W-:Y:S07]  /*6e00*/  MOV R0, UR46 ;  /* 0x0000002e00007c02 */ /* 0x000fee0008000f00 */
.L_x_122:
[----:B-1----:R1:W2:Y:S02]  /*6e10*/  SYNCS.PHASECHK.TRANS64.TRYWAIT P0, [R0+URZ+0x3e0], R3 ;  /* 0x0003e003000075a7 */ /* 0x0022a400080011ff */
[----:B--2---:R-:W-:Y:S05]  /*6e20*/  @!P0 NANOSLEEP.SYNCS 0x989680 ;  /* 0x009896800000895d */ /* 0x004fea0003900000 */
[----:B------:R-:W2:Y:S02]  /*6e30*/  @!P0 SYNCS.PHASECHK.TRANS64 P0, [R0+URZ+0x3e0], R3 ;  /* 0x0003e003000085a7 */ /* 0x000ea400080010ff */
[----:B--2---:R-:W-:Y:S05]  /*6e40*/  @!P0 BRA `(.L_x_122) ;  /* 0xfffffffc00f08947 */ /* 0x004fea000383ffff */
[----:B------:R-:W-:Y:S05]  /*6e50*/  BRA `(.L_x_82) ;  /* 0xffffffe400f47947 */ /* 0x000fea000383ffff */
.L_x_85:
[----:B-1----:R-:W-:Y:S07]  /*6e60*/  MOV R3, UR50 ;  /* 0x0000003200037c02 */ /* 0x002fee0008000f00 */
.L_x_123:
[----:B-1----:R1:W3:Y:S02]  /*6e70*/  SYNCS.PHASECHK.TRANS64.TRYWAIT P0, [R3+URZ+0x420], R8 ;  /* 0x00042008030075a7 */ /* 0x0022e400080011ff */
[----:B---3--:R-:W-:Y:S05]  /*6e80*/  @!P0 NANOSLEEP.SYNCS 0x989680 ;  /* 0x009896800000895d */ /* 0x008fea0003900000 */
[----:B------:R-:W3:Y:S02]  /*6e90*/  @!P0 SYNCS.PHASECHK.TRANS64 P0, [R3+URZ+0x420], R8 ;  /* 0x00042008030085a7 */ /* 0x000ee400080010ff */
[----:B---3--:R-:W-:Y:S05]  /*6ea0*/  @!P0 BRA `(.L_x_123) ;  /* 0xfffffffc00f08947 */ /* 0x008fea000383ffff */
[----:B------:R-:W-:Y:S05]  /*6eb0*/  BRA `(.L_x_84) ;  /* 0xffffffe800547947 */ /* 0x000fea000383ffff */
        .weak           $__internal_0_$__cuda_sm10x_tcgen05_guardrail_trap_col_being_dealloced_not_returned_by_alloc
        .type           $__internal_0_$__cuda_sm10x_tcgen05_guardrail_trap_col_being_dealloced_not_returned_by_alloc,@function
        .size           $__internal_0_$__cuda_sm10x_tcgen05_guardrail_trap_col_being_dealloced_not_returned_by_alloc,($__internal_1_$__cuda_sm10x_tcgen05_guardrail_trap_phase_invalid_during_alloc - $__internal_0_$__cuda_sm10x_tcgen05_guardrail_trap_col_being_dealloced_not_returned_by_alloc)
$__internal_0_$__cuda_sm10x_tcgen05_guardrail_trap_col_being_dealloced_not_returned_by_alloc:
[----:B------:R-:W-:Y:S05]  /*6ec0*/  BPT.TRAP 0x1 ;  /* 0x000000040000795c */ /* 0x000fea0000300000 */
[----:B------:R-:W-:-:S04]  /*6ed0*/  HFMA2 R3, -RZ, RZ, 0, 0 ;  /* 0x00000000ff037431 */ /* 0x000fc800000001ff */
[----:B------:R-:W-:Y:S05]  /*6ee0*/  RET.REL.NODEC R2 `(_ZN7cutlass13device_kernelINS_4gemm6kernel13GemmUniversalIN4cute5tupleIJiiiiEEENS1_10collective13CollectiveMmaINS1_35MainloopSm100TmaUmmaWarpSpecializedILi62ELi2ELi4ENS5_IJNS4_1CILi1EEESB_SB_EEEEENS5_IJNSA_ILi64EEENSA_ILi48EEENSA_ILi32EEEEEENS_12float_e4m3_tENS5_IJlSB_lEEESI_SJ_NS4_8TiledMMAINS4_8MMA_AtomIJNS4_10MMA_TraitsINS4_19SM100_MMA_F8F6F4_SSEJSI_SI_fSE_SF_NS4_17integral_constantINS4_4UMMA5MajorELSQ_0EEESR_NSO_INSP_7ScaleInELSS_0EEEST_EEEEEENS4_6LayoutISC_NS5_IJNSA_ILi0EEESX_SX_EEEEENS5_IJNS4_10UnderscoreES10_S10_EEEEENS4_13SM90_TMA_LOADENS4_14ComposedLayoutINS4_7SwizzleILi1ELi4ELi3EEENS4_18smem_ptr_flag_bitsILi8EEENSW_INS5_IJNSA_ILi8EEESG_EEENS5_IJSG_SB_EEEEEEEvNS4_8identityES13_S1D_vS1E_EENS_8epilogue10collective18CollectiveEpilogueINS1G_23Sm100TmaWarpSpecializedILi1ELi1ELi24ELb0ELb0EEEJSH_NS5_IJNSW_ISE_SB_EENSW_ISF_SB_EEEEESI_SJ_SI_SJ_NS1G_6fusion15FusionCallbacksIS1K_NS1O_17LinearCombinationISI_fSI_fLNS_15FloatRoundStyleE2EEESH_S1N_JEEENS4_5SM1004TMEM4LOAD25SM100_TMEM_LOAD_16dp32b8xES13_NS14_INS15_ILi0ELi4ELi3EEES18_NSW_INS5_IJS19_NSA_ILi16EEEEEENS5_IJS1Z_SB_EEEEEEENS4_39AutoVectorizingCopyWithAssumedAlignmentILi128EEENS4_14SM90_TMA_STOREES23_S25_S25_EEEvvEEEEvNT_6ParamsE) ;  /* 0xffffff9002447950 */ /* 0x000fea0003c3ffff */
        .weak           $__internal_1_$__cuda_sm10x_tcgen05_guardrail_trap_phase_invalid_during_alloc
        .type           $__internal_1_$__cuda_sm10x_tcgen05_guardrail_trap_phase_invalid_during_alloc,@function
        .size           $__internal_1_$__cuda_sm10x_tcgen05_guardrail_trap_phase_invalid_during_alloc,($__internal_2_$__cuda_sm10x_tcgen05_guardrail_trap_unallocated_columns_being_dealloced - $__internal_1_$__cuda_sm10x_tcgen05_guardrail_trap_phase_invalid_during_alloc)
$__internal_1_$__cuda_sm10x_tcgen05_guardrail_trap_phase_invalid_during_alloc:
[----:B------:R-:W-:Y:S05]  /*6ef0*/  BPT.TRAP 0x1 ;  /* 0x000000040000795c */ /* 0x000fea0000300000 */
[----:B------:R-:W-:-:S04]  /*6f00*/  MOV R3, 0x0 ;  /* 0x0000000000037802 */ /* 0x000fc80000000f00 */
[----:B------:R-:W-:Y:S05]  /*6f10*/  RET.REL.NODEC R2 `(_ZN7cutlass13device_kernelINS_4gemm6kernel13GemmUniversalIN4cute5tupleIJiiiiEEENS1_10collective13CollectiveMmaINS1_35MainloopSm100TmaUmmaWarpSpecializedILi62ELi2ELi4ENS5_IJNS4_1CILi1EEESB_SB_EEEEENS5_IJNSA_ILi64EEENSA_ILi48EEENSA_ILi32EEEEEENS_12float_e4m3_tENS5_IJlSB_lEEESI_SJ_NS4_8TiledMMAINS4_8MMA_AtomIJNS4_10MMA_TraitsINS4_19SM100_MMA_F8F6F4_SSEJSI_SI_fSE_SF_NS4_17integral_constantINS4_4UMMA5MajorELSQ_0EEESR_NSO_INSP_7ScaleInELSS_0EEEST_EEEEEENS4_6LayoutISC_NS5_IJNSA_ILi0EEESX_SX_EEEEENS5_IJNS4_10UnderscoreES10_S10_EEEEENS4_13SM90_TMA_LOADENS4_14ComposedLayoutINS4_7SwizzleILi1ELi4ELi3EEENS4_18smem_ptr_flag_bitsILi8EEENSW_INS5_IJNSA_ILi8EEESG_EEENS5_IJSG_SB_EEEEEEEvNS4_8identityES13_S1D_vS1E_EENS_8epilogue10collective18CollectiveEpilogueINS1G_23Sm100TmaWarpSpecializedILi1ELi1ELi24ELb0ELb0EEEJSH_NS5_IJNSW_ISE_SB_EENSW_ISF_SB_EEEEESI_SJ_SI_SJ_NS1G_6fusion15FusionCallbacksIS1K_NS1O_17LinearCombinationISI_fSI_fLNS_15FloatRoundStyleE2EEESH_S1N_JEEENS4_5SM1004TMEM4LOAD25SM100_TMEM_LOAD_16dp32b8xES13_NS14_INS15_ILi0ELi4ELi3EEES18_NSW_INS5_IJS19_NSA_ILi16EEEEEENS5_IJS1Z_SB_EEEEEEENS4_39AutoVectorizingCopyWithAssumedAlignmentILi128EEENS4_14SM90_TMA_STOREES23_S25_S25_EEEvvEEEEvNT_6ParamsE) ;  /* 0xffffff9002387950 */ /* 0x000fea0003c3ffff */
        .weak           $__internal_2_$__cuda_sm10x_tcgen05_guardrail_trap_unallocated_columns_being_dealloced
        .type           $__internal_2_$__cuda_sm10x_tcgen05_guardrail_trap_unallocated_columns_being_dealloced,@function
        .size           $__internal_2_$__cuda_sm10x_tcgen05_guardrail_trap_unallocated_columns_being_dealloced,(.L_x_125 - $__internal_2_$__cuda_sm10x_tcgen05_guardrail_trap_unallocated_columns_being_dealloced)
$__internal_2_$__cuda_sm10x_tcgen05_guardrail_trap_unallocated_columns_being_dealloced:
[----:B------:R-:W-:Y:S05]  /*6f20*/  BPT.TRAP 0x1 ;  /* 0x000000040000795c */ /* 0x000fea0000300000 */
[----:B------:R-:W-:-:S04]  /*6f30*/  HFMA2 R3, -RZ, RZ, 0, 0 ;  /* 0x00000000ff037431 */ /* 0x000fc800000001ff */
[----:B------:R-:W-:Y:S05]  /*6f40*/  RET.REL.NODEC R2 `(_ZN7cutlass13device_kernelINS_4gemm6kernel13GemmUniversalIN4cute5tupleIJiiiiEEENS1_10collective13CollectiveMmaINS1_35MainloopSm100TmaUmmaWarpSpecializedILi62ELi2ELi4ENS5_IJNS4_1CILi1EEESB_SB_EEEEENS5_IJNSA_ILi64EEENSA_ILi48EEENSA_ILi32EEEEEENS_12float_e4m3_tENS5_IJlSB_lEEESI_SJ_NS4_8TiledMMAINS4_8MMA_AtomIJNS4_10MMA_TraitsINS4_19SM100_MMA_F8F6F4_SSEJSI_SI_fSE_SF_NS4_17integral_constantINS4_4UMMA5MajorELSQ_0EEESR_NSO_INSP_7ScaleInELSS_0EEEST_EEEEEENS4_6LayoutISC_NS5_IJNSA_ILi0EEESX_SX_EEEEENS5_IJNS4_10UnderscoreES10_S10_EEEEENS4_13SM90_TMA_LOADENS4_14ComposedLayoutINS4_7SwizzleILi1ELi4ELi3EEENS4_18smem_ptr_flag_bitsILi8EEENSW_INS5_IJNSA_ILi8EEESG_EEENS5_IJSG_SB_EEEEEEEvNS4_8identityES13_S1D_vS1E_EENS_8epilogue10collective18CollectiveEpilogueINS1G_23Sm100TmaWarpSpecializedILi1ELi1ELi24ELb0ELb0EEEJSH_NS5_IJNSW_ISE_SB_EENSW_ISF_SB_EEEEESI_SJ_SI_SJ_NS1G_6fusion15FusionCallbacksIS1K_NS1O_17LinearCombinationISI_fSI_fLNS_15FloatRoundStyleE2EEESH_S1N_JEEENS4_5SM1004TMEM4LOAD25SM100_TMEM_LOAD_16dp32b8xES13_NS14_INS15_ILi0ELi4ELi3EEES18_NSW_INS5_IJS19_NSA_ILi16EEEEEENS5_IJS1Z_SB_EEEEEEENS4_39AutoVectorizingCopyWithAssumedAlignmentILi128EEENS4_14SM90_TMA_STOREES23_S25_S25_EEEvvEEEEvNT_6ParamsE) ;  /* 0xffffff90022c7950 */ /* 0x000fea0003c3ffff */
.L_x_124:
[----:B------:R-:W-:-:S00]  /*6f50*/  BRA `(.L_x_124) ;  /* 0xfffffffc00fc7947 */ /* 0x000fc0000383ffff */
[----:B------:R-:W-:-:S00]  /*6f60*/  NOP ;  /* 0x0000000000007918 */ /* 0x000fc00000000000 */
        /* <DEDUP_REMOVED lines=9> */
.L_x_125:


//--------------------- .nv.global.init           --------------------------
	.section	.nv.global.init,"aw",@progbits
.nv.global.init:
	.type		$str$26,@object
	.size		$str$26,($str$25 - $str$26)
$str$26:
        /*0000*/ 	.byte	0x2f, 0x74, 0x6d, 0x70, 0x2f, 0x63, 0x75, 0x74, 0x6c, 0x61, 0x73, 0x73, 0x5f, 0x73, 0x77, 0x65
        /*0010*/ 	.byte	0x65, 0x70, 0x5f, 0x73, 0x72, 0x63, 0x2f, 0x69, 0x6e, 0x63, 0x6c, 0x75, 0x64, 0x65, 0x2f, 0x63
        /*0020*/ 	.byte	0x75, 0x74, 0x65, 0x2f, 0x61, 0x74, 0x6f, 0x6d, 0x2f, 0x63, 0x6f, 0x70, 0x79, 0x5f, 0x74, 0x72
        /*0030*/ 	.byte	0x61, 0x69, 0x74, 0x73, 0x5f, 0x73, 0x6d, 0x31, 0x30, 0x30, 0x2e, 0x68, 0x70, 0x70, 0x00
	.type		$str$25,@object
	.size		$str$25,(__unnamed_1 - $str$25)
$str$25:
        /*003f*/ 	.byte	0x28, 0x28, 0x75, 0x69, 0x6e, 0x74, 0x33, 0x32, 0x5f, 0x74, 0x28, 0x74, 0x68, 0x72, 0x65, 0x61
        /*004f*/ 	.byte	0x64, 0x49, 0x64, 0x78, 0x2e, 0x78, 0x29, 0x20, 0x2f, 0x20, 0x33, 0x32, 0x29, 0x20, 0x25, 0x20
        /*005f*/ 	.byte	0x34, 0x29, 0x20, 0x3d, 0x3d, 0x20, 0x28, 0x28, 0x28, 0x74, 0x6d, 0x65, 0x6d, 0x5f, 0x61, 0x64
        /*006f*/ 	.byte	0x64, 0x72, 0x20, 0x3e, 0x3e, 0x20, 0x31, 0x36, 0x29, 0x20, 0x2f, 0x20, 0x33, 0x32, 0x29, 0x20
        /*007f*/ 	.byte	0x25, 0x20, 0x34, 0x29, 0x00
	.type		__unnamed_1,@object
	.size		__unnamed_1,(.L_1 - __unnamed_1)
__unnamed_1:
        /*0084*/ 	.byte	0x63, 0x6f, 0x6e, 0x73, 0x74, 0x65, 0x78, 0x70, 0x72, 0x20, 0x76, 0x6f, 0x69, 0x64, 0x20, 0x63
        /* <DEDUP_REMOVED lines=36> */
        /*02d4*/ 	.byte	0x3c, 0x30, 0x3e, 0x3e, 0x3e, 0x3e, 0x5d, 0x00
.L_1:


//--------------------- .nv.shared._ZN7cutlass13device_kernelINS_4gemm6kernel13GemmUniversalIN4cute5tupleIJiiiiEEENS1_10collective13CollectiveMmaINS1_35MainloopSm100TmaUmmaWarpSpecializedILi62ELi2ELi4ENS5_IJNS4_1CILi1EEESB_SB_EEEEENS5_IJNSA_ILi64EEENSA_ILi48EEENSA_ILi32EEEEEENS_12float_e4m3_tENS5_IJlSB_lEEESI_SJ_NS4_8TiledMMAINS4_8MMA_AtomIJNS4_10MMA_TraitsINS4_19SM100_MMA_F8F6F4_SSEJSI_SI_fSE_SF_NS4_17integral_constantINS4_4UMMA5MajorELSQ_0EEESR_NSO_INSP_7ScaleInELSS_0EEEST_EEEEEENS4_6LayoutISC_NS5_IJNSA_ILi0EEESX_SX_EEEEENS5_IJNS4_10UnderscoreES10_S10_EEEEENS4_13SM90_TMA_LOADENS4_14ComposedLayoutINS4_7SwizzleILi1ELi4ELi3EEENS4_18smem_ptr_flag_bitsILi8EEENSW_INS5_IJNSA_ILi8EEESG_EEENS5_IJSG_SB_EEEEEEEvNS4_8identityES13_S1D_vS1E_EENS_8epilogue10collective18CollectiveEpilogueINS1G_23Sm100TmaWarpSpecializedILi1ELi1ELi24ELb0ELb0EEEJSH_NS5_IJNSW_ISE_SB_EENSW_ISF_SB_EEEEESI_SJ_SI_SJ_NS1G_6fusion15FusionCallbacksIS1K_NS1O_17LinearCombinationISI_fSI_fLNS_15FloatRoundStyleE2EEESH_S1N_JEEENS4_5SM1004TMEM4LOAD25SM100_TMEM_LOAD_16dp32b8xES13_NS14_INS15_ILi0ELi4ELi3EEES18_NSW_INS5_IJS19_NSA_ILi16EEEEEENS5_IJS1Z_SB_EEEEEEENS4_39AutoVectorizingCopyWithAssumedAlignmentILi128EEENS4_14SM90_TMA_STOREES23_S25_S25_EEEvvEEEEvNT_6ParamsE --------------------------
	.section	.nv.shared._ZN7cutlass13device_kernelINS_4gemm6kernel13GemmUniversalIN4cute5tupleIJiiiiEEENS1_10collective13CollectiveMmaINS1_35MainloopSm100TmaUmmaWarpSpecializedILi62ELi2ELi4ENS5_IJNS4_1CILi1EEESB_SB_EEEEENS5_IJNSA_ILi64EEENSA_ILi48EEENSA_ILi32EEEEEENS_12float_e4m3_tENS5_IJlSB_lEEESI_SJ_NS4_8TiledMMAINS4_8MMA_AtomIJNS4_10MMA_TraitsINS4_19SM100_MMA_F8F6F4_SSEJSI_SI_fSE_SF_NS4_17integral_constantINS4_4UMMA5MajorELSQ_0EEESR_NSO_INSP_7ScaleInELSS_0EEEST_EEEEEENS4_6LayoutISC_NS5_IJNSA_ILi0EEESX_SX_EEEEENS5_IJNS4_10UnderscoreES10_S10_EEEEENS4_13SM90_TMA_LOADENS4_14ComposedLayoutINS4_7SwizzleILi1ELi4ELi3EEENS4_18smem_ptr_flag_bitsILi8EEENSW_INS5_IJNSA_ILi8EEESG_EEENS5_IJSG_SB_EEEEEEEvNS4_8identityES13_S1D_vS1E_EENS_8epilogue10collective18CollectiveEpilogueINS1G_23Sm100TmaWarpSpecializedILi1ELi1ELi24ELb0ELb0EEEJSH_NS5_IJNSW_ISE_SB_EENSW_ISF_SB_EEEEESI_SJ_SI_SJ_NS1G_6fusion15FusionCallbacksIS1K_NS1O_17LinearCombinationISI_fSI_fLNS_15FloatRoundStyleE2EEESH_S1N_JEEENS4_5SM1004TMEM4LOAD25SM100_TMEM_LOAD_16dp32b8xES13_NS14_INS15_ILi0ELi4ELi3EEES18_NSW_INS5_IJS19_NSA_ILi16EEEEEENS5_IJS1Z_SB_EEEEEEENS4_39AutoVectorizingCopyWithAssumedAlignmentILi128EEENS4_14SM90_TMA_STOREES23_S25_S25_EEEvvEEEEvNT_6ParamsE,"aw",@nobits
	.sectionflags	@""
	.align	16
	.zero		1024


//--------------------- .nv.shared.reserved.0     --------------------------
	.section	.nv.shared.reserved.0,"aw",@nobits
	.weak		__nv_reservedSMEM_offset_0_alias
	.size		__nv_reservedSMEM_offset_0_alias, 0, 64
	.other		__nv_reservedSMEM_offset_0_alias,@"STO_CUDA_RESERVED_SHARED STV_DEFAULT"
__nv_reservedSMEM_offset_0_alias:
	.zero		0
.nv.shared.reserved.0:
	.zero		64
	.weak		__nv_reservedSMEM_tcgen05_partition
	.type		__nv_reservedSMEM_tcgen05_partition,@object
	.size		__nv_reservedSMEM_tcgen05_partition,(.L_0 - __nv_reservedSMEM_tcgen05_partition)
__nv_reservedSMEM_tcgen05_partition:
	.zero		32
.L_0:


//--------------------- .nv.global                --------------------------
	.section	.nv.global,"aw",@nobits
.nv.global:
	.type		_ZN40_INTERNAL_3d6d3792_4_k_cu_6244325a_230494cute1_E,@object
	.size		_ZN40_INTERNAL_3d6d3792_4_k_cu_6244325a_230494cute1_E,(_ZN40_INTERNAL_3d6d3792_4_k_cu_6244325a_230494cuda3std3__45__cpo6cbeginE - _ZN40_INTERNAL_3d6d3792_4_k_cu_6244325a_230494cute1_E)
_ZN40_INTERNAL_3d6d3792_4_k_cu_6244325a_230494cute1_E:
	.zero		1
	.type		_ZN40_INTERNAL_3d6d3792_4_k_cu_6244325a_230494cuda3std3__45__cpo6cbeginE,@object
	.size		_ZN40_INTERNAL_3d6d3792_4_k_cu_6244325a_230494cuda3std3__45__cpo6cbeginE,(_ZN40_INTERNAL_3d6d3792_4_k_cu_6244325a_230494cuda3std3__48in_placeE - _ZN40_INTERNAL_3d6d3792_4_k_cu_6244325a_230494cuda3std3__45__cpo6cbeginE)
_ZN40_INTERNAL_3d6d3792_4_k_cu_6244325a_230494cuda3std3__45__cpo6cbeginE:
	.zero		1
	.type		_ZN40_INTERNAL_3d6d3792_4_k_cu_6244325a_230494cuda3std3__48in_placeE,@object
	.size		_ZN40_INTERNAL_3d6d3792_4_k_cu_6244325a_230494cuda3std3__48in_placeE,(_ZN40_INTERNAL_3d6d3792_4_k_cu_6244325a_230494cuda3std6ranges3__45__cpo9iter_moveE - _ZN40_INTERNAL_3d6d3792_4_k_cu_6244325a_230494cuda3std3__48in_placeE)
_ZN40_INTERNAL_3d6d3792_4_k_cu_6244325a_230494cuda3std3__48in_placeE:
	.zero		1
	.type		_ZN40_INTERNAL_3d6d3792_4_k_cu_6244325a_230494cuda3std6ranges3__45__cpo9iter_moveE,@object
	.size		_ZN40_INTERNAL_3d6d3792_4_k_cu_6244325a_230494cuda3std6ranges3__45__cpo9iter_moveE,(_ZN40_INTERNAL_3d6d3792_4_k_cu_6244325a_230494cuda3std3__45__cpo5beginE - _ZN40_INTERNAL_3d6d3792_4_k_cu_6244325a_230494cuda3std6ranges3__45__cpo9iter_moveE)
_ZN40_INTERNAL_3d6d3792_4_k_cu_6244325a_230494cuda3std6ranges3__45__cpo9iter_moveE:
	.zero		1
	.type		_ZN40_INTERNAL_3d6d3792_4_k_cu_6244325a_230494cuda3std3__45__cpo5beginE,@object
	.size		_ZN40_INTERNAL_3d6d3792_4_k_cu_6244325a_230494cuda3std3__45__cpo5beginE,(_ZN40_INTERNAL_3d6d3792_4_k_cu_6244325a_230494cuda3std3__442_GLOBAL__N__3d6d3792_4_k_cu_6244325a_230496ignoreE - _ZN40_INTERNAL_3d6d3792_4_k_cu_6244325a_230494cuda3std3__45__cpo5beginE)
_ZN40_INTERNAL_3d6d3792_4_k_cu_6244325a_230494cuda3std3__45__cpo5beginE:
	.zero		1
	.type		_ZN40_INTERNAL_3d6d3792_4_k_cu_6244325a_230494cuda3std3__442_GLOBAL__N__3d6d3792_4_k_cu_6244325a_230496ignoreE,@object
	.size		_ZN40_INTERNAL_3d6d3792_4_k_cu_6244325a_230494cuda3std3__442_GLOBAL__N__3d6d3792_4_k_cu_6244325a_230496ignoreE,(_ZN40_INTERNAL_3d6d3792_4_k_cu_6244325a_230494cute7productE - _ZN40_INTERNAL_3d6d3792_4_k_cu_6244325a_230494cuda3std3__442_GLOBAL__N__3d6d3792_4_k_cu_6244325a_230496ignoreE)
_ZN40_INTERNAL_3d6d3792_4_k_cu_6244325a_230494cuda3std3__442_GLOBAL__N__3d6d3792_4_k_cu_6244325a_230496ignoreE:
	.zero		1
	.type		_ZN40_INTERNAL_3d6d3792_4_k_cu_6244325a_230494cute7productE,@object
	.size		_ZN40_INTERNAL_3d6d3792_4_k_cu_6244325a_230494cute7productE,(_ZN40_INTERNAL_3d6d3792_4_k_cu_6244325a_230494cuda3std3__45__cpo3endE - _ZN40_INTERNAL_3d6d3792_4_k_cu_6244325a_230494cute7productE)
_ZN40_INTERNAL_3d6d3792_4_k_cu_6244325a_230494cute7productE:
	.zero		1
	.type		_ZN40_INTERNAL_3d6d3792_4_k_cu_6244325a_230494cuda3std3__45__cpo3endE,@object
	.size		_ZN40_INTERNAL_3d6d3792_4_k_cu_6244325a_230494cuda3std3__45__cpo3endE,(_ZN40_INTERNAL_3d6d3792_4_k_cu_6244325a_230494cuda3std3__419piecewise_constructE - _ZN40_INTERNAL_3d6d3792_4_k_cu_6244325a_230494cuda3std3__45__cpo3endE)
_ZN40_INTERNAL_3d6d3792_4_k_cu_6244325a_230494cuda3std3__45__cpo3endE:
	.zero		1
	.type		_ZN40_INTERNAL_3d6d3792_4_k_cu_6244325a_230494cuda3std3__419piecewise_constructE,@object
	.size		_ZN40_INTERNAL_3d6d3792_4_k_cu_6244325a_230494cuda3std3__419piecewise_constructE,(_ZN40_INTERNAL_3d6d3792_4_k_cu_6244325a_230494cuda3std3__45__cpo4cendE - _ZN40_INTERNAL_3d6d3792_4_k_cu_6244325a_230494cuda3std3__419piecewise_constructE)
_ZN40_INTERNAL_3d6d3792_4_k_cu_6244325a_230494cuda3std3__419piecewise_constructE:
	.zero		1
	.type		_ZN40_INTERNAL_3d6d3792_4_k_cu_6244325a_230494cuda3std3__45__cpo4cendE,@object
	.size		_ZN40_INTERNAL_3d6d3792_4_k_cu_6244325a_230494cuda3std3__45__cpo4cendE,(_ZN40_INTERNAL_3d6d3792_4_k_cu_6244325a_230494cuda3std6ranges3__45__cpo4swapE - _ZN40_INTERNAL_3d6d3792_4_k_cu_6244325a_230494cuda3std3__45__cpo4cendE)
_ZN40_INTERNAL_3d6d3792_4_k_cu_6244325a_230494cuda3std3__45__cpo4cendE:
	.zero		1
	.type		_ZN40_INTERNAL_3d6d3792_4_k_cu_6244325a_230494cuda3std6ranges3__45__cpo4swapE,@object
	.size		_ZN40_INTERNAL_3d6d3792_4_k_cu_6244325a_230494cuda3std6ranges3__45__cpo4swapE,(.L_9 - _ZN40_INTERNAL_3d6d3792_4_k_cu_6244325a_230494cuda3std6ranges3__45__cpo4swapE)
_ZN40_INTERNAL_3d6d3792_4_k_cu_6244325a_230494cuda3std6ranges3__45__cpo4swapE:
	.zero		1
.L_9:


//--------------------- .nv.constant0._ZN7cutlass13device_kernelINS_4gemm6kernel13GemmUniversalIN4cute5tupleIJiiiiEEENS1_10collective13CollectiveMmaINS1_35MainloopSm100TmaUmmaWarpSpecializedILi62ELi2ELi4ENS5_IJNS4_1CILi1EEESB_SB_EEEEENS5_IJNSA_ILi64EEENSA_ILi48EEENSA_ILi32EEEEEENS_12float_e4m3_tENS5_IJlSB_lEEESI_SJ_NS4_8TiledMMAINS4_8MMA_AtomIJNS4_10MMA_TraitsINS4_19SM100_MMA_F8F6F4_SSEJSI_SI_fSE_SF_NS4_17integral_constantINS4_4UMMA5MajorELSQ_0EEESR_NSO_INSP_7ScaleInELSS_0EEEST_EEEEEENS4_6LayoutISC_NS5_IJNSA_ILi0EEESX_SX_EEEEENS5_IJNS4_10UnderscoreES10_S10_EEEEENS4_13SM90_TMA_LOADENS4_14ComposedLayoutINS4_7SwizzleILi1ELi4ELi3EEENS4_18smem_ptr_flag_bitsILi8EEENSW_INS5_IJNSA_ILi8EEESG_EEENS5_IJSG_SB_EEEEEEEvNS4_8identityES13_S1D_vS1E_EENS_8epilogue10collective18CollectiveEpilogueINS1G_23Sm100TmaWarpSpecializedILi1ELi1ELi24ELb0ELb0EEEJSH_NS5_IJNSW_ISE_SB_EENSW_ISF_SB_EEEEESI_SJ_SI_SJ_NS1G_6fusion15FusionCallbacksIS1K_NS1O_17LinearCombinationISI_fSI_fLNS_15FloatRoundStyleE2EEESH_S1N_JEEENS4_5SM1004TMEM4LOAD25SM100_TMEM_LOAD_16dp32b8xES13_NS14_INS15_ILi0ELi4ELi3EEES18_NSW_INS5_IJS19_NSA_ILi16EEEEEENS5_IJS1Z_SB_EEEEEEENS4_39AutoVectorizingCopyWithAssumedAlignmentILi128EEENS4_14SM90_TMA_STOREES23_S25_S25_EEEvvEEEEvNT_6ParamsE --------------------------
	.section	.nv.constant0._ZN7cutlass13device_kernelINS_4gemm6kernel13GemmUniversalIN4cute5tupleIJiiiiEEENS1_10collective13CollectiveMmaINS1_35MainloopSm100TmaUmmaWarpSpecializedILi62ELi2ELi4ENS5_IJNS4_1CILi1EEESB_SB_EEEEENS5_IJNSA_ILi64EEENSA_ILi48EEENSA_ILi32EEEEEENS_12float_e4m3_tENS5_IJlSB_lEEESI_SJ_NS4_8TiledMMAINS4_8MMA_AtomIJNS4_10MMA_TraitsINS4_19SM100_MMA_F8F6F4_SSEJSI_SI_fSE_SF_NS4_17integral_constantINS4_4UMMA5MajorELSQ_0EEESR_NSO_INSP_7ScaleInELSS_0EEEST_EEEEEENS4_6LayoutISC_NS5_IJNSA_ILi0EEESX_SX_EEEEENS5_IJNS4_10UnderscoreES10_S10_EEEEENS4_13SM90_TMA_LOADENS4_14ComposedLayoutINS4_7SwizzleILi1ELi4ELi3EEENS4_18smem_ptr_flag_bitsILi8EEENSW_INS5_IJNSA_ILi8EEESG_EEENS5_IJSG_SB_EEEEEEEvNS4_8identityES13_S1D_vS1E_EENS_8epilogue10collective18CollectiveEpilogueINS1G_23Sm100TmaWarpSpecializedILi1ELi1ELi24ELb0ELb0EEEJSH_NS5_IJNSW_ISE_SB_EENSW_ISF_SB_EEEEESI_SJ_SI_SJ_NS1G_6fusion15FusionCallbacksIS1K_NS1O_17LinearCombinationISI_fSI_fLNS_15FloatRoundStyleE2EEESH_S1N_JEEENS4_5SM1004TMEM4LOAD25SM100_TMEM_LOAD_16dp32b8xES13_NS14_INS15_ILi0ELi4ELi3EEES18_NSW_INS5_IJS19_NSA_ILi16EEEEEENS5_IJS1Z_SB_EEEEEEENS4_39AutoVectorizingCopyWithAssumedAlignmentILi128EEENS4_14SM90_TMA_STOREES23_S25_S25_EEEvvEEEEvNT_6ParamsE,"a",@progbits
	.sectionflags	@""
	.align	4
.nv.constant0._ZN7cutlass13device_kernelINS_4gemm6kernel13GemmUniversalIN4cute5tupleIJiiiiEEENS1_10collective13CollectiveMmaINS1_35MainloopSm100TmaUmmaWarpSpecializedILi62ELi2ELi4ENS5_IJNS4_1CILi1EEESB_SB_EEEEENS5_IJNSA_ILi64EEENSA_ILi48EEENSA_ILi32EEEEEENS_12float_e4m3_tENS5_IJlSB_lEEESI_SJ_NS4_8TiledMMAINS4_8MMA_AtomIJNS4_10MMA_TraitsINS4_19SM100_MMA_F8F6F4_SSEJSI_SI_fSE_SF_NS4_17integral_constantINS4_4UMMA5MajorELSQ_0EEESR_NSO_INSP_7ScaleInELSS_0EEEST_EEEEEENS4_6LayoutISC_NS5_IJNSA_ILi0EEESX_SX_EEEEENS5_IJNS4_10UnderscoreES10_S10_EEEEENS4_13SM90_TMA_LOADENS4_14ComposedLayoutINS4_7SwizzleILi1ELi4ELi3EEENS4_18smem_ptr_flag_bitsILi8EEENSW_INS5_IJNSA_ILi8EEESG_EEENS5_IJSG_SB_EEEEEEEvNS4_8identityES13_S1D_vS1E_EENS_8epilogue10collective18CollectiveEpilogueINS1G_23Sm100TmaWarpSpecializedILi1ELi1ELi24ELb0ELb0EEEJSH_NS5_IJNSW_ISE_SB_EENSW_ISF_SB_EEEEESI_SJ_SI_SJ_NS1G_6fusion15FusionCallbacksIS1K_NS1O_17LinearCombinationISI_fSI_fLNS_15FloatRoundStyleE2EEESH_S1N_JEEENS4_5SM1004TMEM4LOAD25SM100_TMEM_LOAD_16dp32b8xES13_NS14_INS15_ILi0ELi4ELi3EEES18_NSW_INS5_IJS19_NSA_ILi16EEEEEENS5_IJS1Z_SB_EEEEEEENS4_39AutoVectorizingCopyWithAssumedAlignmentILi128EEENS4_14SM90_TMA_STOREES23_S25_S25_EEEvvEEEEvNT_6ParamsE:
	.zero		2944


//--------------------- SYMBOLS --------------------------

	.type		.nv.reservedSmem.offset0,@object
	.size		.nv.reservedSmem.offset0,0x4
	.type		.nv.reservedSmem.cap,@object
	.size		.nv.reservedSmem.cap,0x4
	.type		__assertfail,@function
